	.target	sm_90a

	.elftype	@"ET_EXEC"


//--------------------- .note.nv.tkinfo           --------------------------
	.section	.note.nv.tkinfo,"",@"SHT_NOTE"
	.sectionflags	@"SHF_NOTE_NV_TKINFO"
	.tkinfo
        /*0018*/ 	.word	0x00000002
        /*0030*/ 	.string	""
        /*0030*/ 	.string	"ptxas"
        /*0030*/ 	.string	"Cuda compilation tools, release 13.0, V13.0.88"
        /*0030*/ 	.string	"Build cuda_13.0.r13.0/compiler.36424714_0"
        /*0030*/ 	.string	"-v  -suppress-debug-info  -lineinfo  -arch sm_90a "



//--------------------- .note.nv.cuinfo           --------------------------
	.section	.note.nv.cuinfo,"",@"SHT_NOTE"
	.sectionflags	@"SHF_NOTE_NV_CUINFO"
        /*0018*/ 	.short	0x0002
        /*001a*/ 	.short	0x005a
        /*001c*/ 	.short	0x0082
	.zero		2


//--------------------- .nv.info                  --------------------------
	.section	.nv.info,"",@"SHT_CUDA_INFO"
	.align	4


	//----- nvinfo : EIATTR_REGCOUNT
	.align		4
        /*0000*/ 	.byte	0x04, 0x2f
        /*0002*/ 	.short	(.L_1 - .L_0)
	.align		4
.L_0:
        /*0004*/ 	.word	index@(gluon_wgmma)
        /*0008*/ 	.word	0x0000009a


	//----- nvinfo : EIATTR_FRAME_SIZE
	.align		4
.L_1:
        /*000c*/ 	.byte	0x04, 0x11
        /*000e*/ 	.short	(.L_3 - .L_2)
	.align		4
.L_2:
        /*0010*/ 	.word	index@(gluon_wgmma)
        /*0014*/ 	.word	0x00000000


	//----- nvinfo : EIATTR_MIN_STACK_SIZE
	.align		4
.L_3:
        /*0018*/ 	.byte	0x04, 0x12
        /*001a*/ 	.short	(.L_5 - .L_4)
	.align		4
.L_4:
        /*001c*/ 	.word	index@(gluon_wgmma)
        /*0020*/ 	.word	0x00000000
.L_5:


//--------------------- .nv.compat                --------------------------
	.section	.nv.compat,"",@"SHT_CUDA_COMPAT_INFO"
	.align	4
        /*0000*/ 	.byte	0x02, 0x09, 0x01, 0x00, 0x02, 0x02, 0x04, 0x00, 0x02, 0x05, 0x05, 0x00, 0x03, 0x07, 0x01, 0x01
        /*0010*/ 	.byte	0x02, 0x03, 0x03, 0x00, 0x02, 0x06, 0x01, 0x00, 0x04, 0x0b, 0x08, 0x00, 0x00, 0x00, 0x00, 0x00
        /*0020*/ 	.byte	0x00, 0x00, 0x00, 0x00


//--------------------- .nv.info.gluon_wgmma      --------------------------
	.section	.nv.info.gluon_wgmma,"",@"SHT_CUDA_INFO"
	.sectionflags	@""
	.align	4


	//----- nvinfo : EIATTR_CUDA_API_VERSION
	.align		4
        /*0000*/ 	.byte	0x04, 0x37
        /*0002*/ 	.short	(.L_7 - .L_6)
.L_6:
        /*0004*/ 	.word	0x00000082


	//----- nvinfo : EIATTR_KPARAM_INFO
	.align		4
.L_7:
        /*0008*/ 	.byte	0x04, 0x17
        /*000a*/ 	.short	(.L_9 - .L_8)
.L_8:
        /*000c*/ 	.word	0x00000000
        /*0010*/ 	.short	0x000a
        /*0012*/ 	.short	0x0048
        /*0014*/ 	.byte	0x00, 0xf4, 0x21, 0x00


	//----- nvinfo : EIATTR_KPARAM_INFO
	.align		4
.L_9:
        /*0018*/ 	.byte	0x04, 0x17
        /*001a*/ 	.short	(.L_11 - .L_10)
.L_10:
        /*001c*/ 	.word	0x00000000
        /*0020*/ 	.short	0x0009
        /*0022*/ 	.short	0x0040
        /*0024*/ 	.byte	0x00, 0xf4, 0x21, 0x00


	//----- nvinfo : EIATTR_KPARAM_INFO
	.align		4
.L_11:
        /*0028*/ 	.byte	0x04, 0x17
        /*002a*/ 	.short	(.L_13 - .L_12)
.L_12:
        /*002c*/ 	.word	0x00000000
        /*0030*/ 	.short	0x0008
        /*0032*/ 	.short	0x0038
        /*0034*/ 	.byte	0x00, 0xf0, 0x21, 0x00


	//----- nvinfo : EIATTR_KPARAM_INFO
	.align		4
.L_13:
        /*0038*/ 	.byte	0x04, 0x17
        /*003a*/ 	.short	(.L_15 - .L_14)
.L_14:
        /*003c*/ 	.word	0x00000000
        /*0040*/ 	.short	0x0007
        /*0042*/ 	.short	0x0030
        /*0044*/ 	.byte	0x00, 0xf0, 0x21, 0x00


	//----- nvinfo : EIATTR_KPARAM_INFO
	.align		4
.L_15:
        /*0048*/ 	.byte	0x04, 0x17
        /*004a*/ 	.short	(.L_17 - .L_16)
.L_16:
        /*004c*/ 	.word	0x00000000
        /*0050*/ 	.short	0x0006
        /*0052*/ 	.short	0x0028
        /*0054*/ 	.byte	0x00, 0xf0, 0x21, 0x00


	//----- nvinfo : EIATTR_KPARAM_INFO
	.align		4
.L_17:
        /*0058*/ 	.byte	0x04, 0x17
        /*005a*/ 	.short	(.L_19 - .L_18)
.L_18:
        /*005c*/ 	.word	0x00000000
        /*0060*/ 	.short	0x0005
        /*0062*/ 	.short	0x0020
        /*0064*/ 	.byte	0x00, 0xf0, 0x11, 0x00


	//----- nvinfo : EIATTR_KPARAM_INFO
	.align		4
.L_19:
        /*0068*/ 	.byte	0x04, 0x17
        /*006a*/ 	.short	(.L_21 - .L_20)
.L_20:
        /*006c*/ 	.word	0x00000000
        /*0070*/ 	.short	0x0004
        /*0072*/ 	.short	0x001c
        /*0074*/ 	.byte	0x00, 0xf0, 0x11, 0x00


	//----- nvinfo : EIATTR_KPARAM_INFO
	.align		4
.L_21:
        /*0078*/ 	.byte	0x04, 0x17
        /*007a*/ 	.short	(.L_23 - .L_22)
.L_22:
        /*007c*/ 	.word	0x00000000
        /*0080*/ 	.short	0x0003
        /*0082*/ 	.short	0x0018
        /*0084*/ 	.byte	0x00, 0xf0, 0x11, 0x00


	//----- nvinfo : EIATTR_KPARAM_INFO
	.align		4
.L_23:
        /*0088*/ 	.byte	0x04, 0x17
        /*008a*/ 	.short	(.L_25 - .L_24)
.L_24:
        /*008c*/ 	.word	0x00000000
        /*0090*/ 	.short	0x0002
        /*0092*/ 	.short	0x0010
        /*0094*/ 	.byte	0x00, 0xf4, 0x21, 0x00


	//----- nvinfo : EIATTR_KPARAM_INFO
	.align		4
.L_25:
        /*0098*/ 	.byte	0x04, 0x17
        /*009a*/ 	.short	(.L_27 - .L_26)
.L_26:
        /*009c*/ 	.word	0x00000000
        /*00a0*/ 	.short	0x0001
        /*00a2*/ 	.short	0x0008
        /*00a4*/ 	.byte	0x00, 0xf4, 0x21, 0x00


	//----- nvinfo : EIATTR_KPARAM_INFO
	.align		4
.L_27:
        /*00a8*/ 	.byte	0x04, 0x17
        /*00aa*/ 	.short	(.L_29 - .L_28)
.L_28:
        /*00ac*/ 	.word	0x00000000
        /*00b0*/ 	.short	0x0000
        /*00b2*/ 	.short	0x0000
        /*00b4*/ 	.byte	0x00, 0xf4, 0x21, 0x00


	//----- nvinfo : EIATTR_SPARSE_MMA_MASK
	.align		4
.L_29:
        /*00b8*/ 	.byte	0x03, 0x50
        /*00ba*/ 	.short	0x0000


	//----- nvinfo : EIATTR_MAXREG_COUNT
	.align		4
        /*00bc*/ 	.byte	0x03, 0x1b
        /*00be*/ 	.short	0x00ff


	//----- nvinfo : EIATTR_NUM_BARRIERS
	.align		4
        /*00c0*/ 	.byte	0x02, 0x4c
        /*00c2*/ 	.byte	0x01
	.zero		1


	//----- nvinfo : EIATTR_MERCURY_ISA_VERSION
	.align		4
        /*00c4*/ 	.byte	0x03, 0x5f
        /*00c6*/ 	.short	0x0101


	//----- nvinfo : EIATTR_INT_WARP_WIDE_INSTR_OFFSETS
	.align		4
        /*00c8*/ 	.byte	0x04, 0x31
        /*00ca*/ 	.short	(.L_31 - .L_30)


	//   ....[0]....
.L_30:
        /*00cc*/ 	.word	0x00001300


	//   ....[1]....
        /*00d0*/ 	.word	0x00001320


	//   ....[2]....
        /*00d4*/ 	.word	0x00001330


	//   ....[3]....
        /*00d8*/ 	.word	0x00001340


	//   ....[4]....
        /*00dc*/ 	.word	0x00001450


	//   ....[5]....
        /*00e0*/ 	.word	0x00001d80


	//   ....[6]....
        /*00e4*/ 	.word	0x00001d90


	//   ....[7]....
        /*00e8*/ 	.word	0x00001e10


	//   ....[8]....
        /*00ec*/ 	.word	0x00001e20


	//   ....[9]....
        /*00f0*/ 	.word	0x000027e0


	//   ....[10]....
        /*00f4*/ 	.word	0x000027f0


	//----- nvinfo : EIATTR_COOP_GROUP_MASK_REGIDS
	.align		4
.L_31:
        /*00f8*/ 	.byte	0x04, 0x29
        /*00fa*/ 	.short	(.L_33 - .L_32)


	//   ....[0]....
.L_32:
        /*00fc*/ 	.word	0xffffffff


	//   ....[1]....
        /*0100*/ 	.word	0xffffffff


	//   ....[2]....
        /*0104*/ 	.word	0xffffffff


	//----- nvinfo : EIATTR_COOP_GROUP_INSTR_OFFSETS
	.align		4
.L_33:
        /*0108*/ 	.byte	0x04, 0x28
        /*010a*/ 	.short	(.L_35 - .L_34)


	//   ....[0]....
.L_34:
        /*010c*/ 	.word	0x00000150


	//   ....[1]....
        /*0110*/ 	.word	0x00000720


	//   ....[2]....
        /*0114*/ 	.word	0x00000cd0


	//----- nvinfo : EIATTR_MBARRIER_INSTR_OFFSETS
	.align		4
.L_35:
        /*0118*/ 	.byte	0x04, 0x39
        /*011a*/ 	.short	(.L_37 - .L_36)


	//   ....[0]....
.L_36:
        /*011c*/ 	.word	0x000014b0
        /*0120*/ 	.word	0x000000ff
        /*0124*/ 	.word	0x00018000
        /*0128*/ 	.short	0x0100
        /*012a*/ 	.byte	0x14
	.zero		1


	//   ....[1]....
        /*012c*/ 	.word	0x00001640
        /*0130*/ 	.word	0x000000ff
        /*0134*/ 	.word	0x00018008
        /*0138*/ 	.short	0x0100
        /*013a*/ 	.byte	0x14
	.zero		1


	//   ....[2]....
        /*013c*/ 	.word	0x000017d0
        /*0140*/ 	.word	0x000000ff
        /*0144*/ 	.word	0x00018010
        /*0148*/ 	.short	0x0100
        /*014a*/ 	.byte	0x14
	.zero		1


	//   ....[3]....
        /*014c*/ 	.word	0x00001870
        /*0150*/ 	.word	0x000000ff
        /*0154*/ 	.word	0x00018018
        /*0158*/ 	.short	0x0100
        /*015a*/ 	.byte	0x14
	.zero		1


	//   ....[4]....
        /*015c*/ 	.word	0x00001f60
        /*0160*/ 	.word	0x000000ff
        /*0164*/ 	.word	0x00018000
        /*0168*/ 	.short	0x010a
        /*016a*/ 	.byte	0x20
	.zero		1


	//   ....[5]....
        /*016c*/ 	.word	0x00002260
        /*0170*/ 	.word	0x000000ff
        /*0174*/ 	.word	0x00018000
        /*0178*/ 	.short	0x0108
        /*017a*/ 	.byte	0x14
	.zero		1


	//   ....[6]....
        /*017c*/ 	.word	0x00002360
        /*0180*/ 	.word	0x000000ff
        /*0184*/ 	.word	0x00018008
        /*0188*/ 	.short	0x0108
        /*018a*/ 	.byte	0x14
	.zero		1


	//   ....[7]....
        /*018c*/ 	.word	0x00002450
        /*0190*/ 	.word	0x000000ff
        /*0194*/ 	.word	0x00018010
        /*0198*/ 	.short	0x0108
        /*019a*/ 	.byte	0x14
	.zero		1


	//   ....[8]....
        /*019c*/ 	.word	0x00002540
        /*01a0*/ 	.word	0x000000ff
        /*01a4*/ 	.word	0x00018018
        /*01a8*/ 	.short	0x0108
        /*01aa*/ 	.byte	0x14
	.zero		1


	//   ....[9]....
        /*01ac*/ 	.word	0x000028a0
        /*01b0*/ 	.word	0x000000ff
        /*01b4*/ 	.word	0x00018000
        /*01b8*/ 	.short	0x010a
        /*01ba*/ 	.byte	0x20
	.zero		1


	//----- nvinfo : EIATTR_NUM_MBARRIERS
	.align		4
.L_37:
        /*01bc*/ 	.byte	0x03, 0x38
        /*01be*/ 	.short	0x0004


	//----- nvinfo : EIATTR_EXIT_INSTR_OFFSETS
	.align		4
        /*01c0*/ 	.byte	0x04, 0x1c
        /*01c2*/ 	.short	(.L_39 - .L_38)


	//   ....[0]....
.L_38:
        /*01c4*/ 	.word	0x00002890


	//----- nvinfo : EIATTR_REQNTID
	.align		4
.L_39:
        /*01c8*/ 	.byte	0x04, 0x10
        /*01ca*/ 	.short	(.L_41 - .L_40)
.L_40:
        /*01cc*/ 	.word	0x00000100
        /*01d0*/ 	.word	0x00000001
        /*01d4*/ 	.word	0x00000001


	//----- nvinfo : EIATTR_CRS_STACK_SIZE
	.align		4
.L_41:
        /*01d8*/ 	.byte	0x04, 0x1e
        /*01da*/ 	.short	(.L_43 - .L_42)
.L_42:
        /*01dc*/ 	.word	0x00000000


	//----- nvinfo : EIATTR_CBANK_PARAM_SIZE
	.align		4
.L_43:
        /*01e0*/ 	.byte	0x03, 0x19
        /*01e2*/ 	.short	0x0050


	//----- nvinfo : EIATTR_PARAM_CBANK
	.align		4
        /*01e4*/ 	.byte	0x04, 0x0a
        /*01e6*/ 	.short	(.L_45 - .L_44)
	.align		4
.L_44:
        /*01e8*/ 	.word	index@(.nv.constant0.gluon_wgmma)
        /*01ec*/ 	.short	0x0210
        /*01ee*/ 	.short	0x0050


	//----- nvinfo : EIATTR_SW_WAR
	.align		4
.L_45:
        /*01f0*/ 	.byte	0x04, 0x36
        /*01f2*/ 	.short	(.L_47 - .L_46)
.L_46:
        /*01f4*/ 	.word	0x00000008
.L_47:


//--------------------- .nv.callgraph             --------------------------
	.section	.nv.callgraph,"",@"SHT_CUDA_CALLGRAPH"
	.align	4
	.sectionentsize	8
	.align		4
        /*0000*/ 	.word	0x00000000
	.align		4
        /*0004*/ 	.word	0xffffffff
	.align		4
        /*0008*/ 	.word	0x00000000
	.align		4
        /*000c*/ 	.word	0xfffffffe
	.align		4
        /*0010*/ 	.word	0x00000000
	.align		4
        /*0014*/ 	.word	0xfffffffd
	.align		4
        /*0018*/ 	.word	0x00000000
	.align		4
        /*001c*/ 	.word	0xfffffffc


//--------------------- .text.gluon_wgmma         --------------------------
	.section	.text.gluon_wgmma,"ax",@progbits
	.align	128
        .global         gluon_wgmma
        .type           gluon_wgmma,@function
        .size           gluon_wgmma,(.L_x_52 - gluon_wgmma)
        .other          gluon_wgmma,@"STO_CUDA_ENTRY STV_DEFAULT"
gluon_wgmma:
.text.gluon_wgmma:
[----:B------:R-:W-:Y:S01]  /*0000*/  LDC R1, c[0x0][0x28] ;  /* 0x00000a00ff017b82 */ /* 0x000fe20000000800 */
[----:B------:R-:W1:Y:S07]  /*0010*/  S2R R0, SR_TID.X ;  /* 0x0000000000007919 */ /* 0x000e6e0000002100 */
[----:B------:R-:W2:Y:S01]  /*0020*/  S2UR UR4, SR_CgaCtaId ;  /* 0x00000000000479c3 */ /* 0x000ea20000008800 */
[----:B------:R-:W-:Y:S01]  /*0030*/  UMOV UR20, 0x400 ;  /* 0x0000040000147882 */ /* 0x000fe20000000000 */
[----:B------:R-:W-:Y:S01]  /*0040*/  ULDC UR6, c[0x0][0xc] ;  /* 0x0000030000067ab9 */ /* 0x000fe20000000800 */
[----:B------:R-:W-:Y:S01]  /*0050*/  ULDC.64 UR26, c[0x0][0x250] ;  /* 0x00009400001a7ab9 */ /* 0x000fe20000000a00 */
[----:B------:R-:W-:Y:S04]  /*0060*/  BSSY B0, `(.L_x_0) ;  /* 0x000001e000007945 */ /* 0x000fe80003800000 */
[----:B------:R-:W3:Y:S08]  /*0070*/  LDC R4, c[0x0][0x228] ;  /* 0x00008a00ff047b82 */ /* 0x000ef00000000800 */
[----:B------:R-:W4:Y:S08]  /*0080*/  LDC R15, c[0x0][0x230] ;  /* 0x00008c00ff0f7b82 */ /* 0x000f300000000800 */
[----:B------:R-:W-:Y:S01]  /*0090*/  S2UR UR29, SR_CTAID.Y ;  /* 0x00000000001d79c3 */ /* 0x000fe20000002600 */
[----:B--2---:R-:W-:-:S03]  /*00a0*/  ULEA UR20, UR4, UR20, 0x18 ;  /* 0x0000001404147291 */ /* 0x004fc6000f8ec03f */
[----:B------:R-:W-:Y:S01]  /*00b0*/  ULDC UR4, c[0x0][0x10] ;  /* 0x0000040000047ab9 */ /* 0x000fe20000000800 */
[----:B-1----:R-:W-:-:S03]  /*00c0*/  LOP3.LUT R6, R0, 0xff, RZ, 0xc0, !PT ;  /* 0x000000ff00067812 */ /* 0x002fc600078ec0ff */
[----:B------:R-:W1:Y:S01]  /*00d0*/  S2UR UR5, SR_CTAID.Z ;  /* 0x00000000000579c3 */ /* 0x000e620000002700 */
[----:B---3--:R-:W-:Y:S01]  /*00e0*/  VIADD R4, R4, 0xffffffff ;  /* 0xffffffff04047836 */ /* 0x008fe20000000000 */
[C---:B------:R-:W-:Y:S02]  /*00f0*/  ISETP.GE.U32.AND P0, PT, R6.reuse, 0x20, PT ;  /* 0x000000200600780c */ /* 0x040fe40003f06070 */
[C---:B------:R-:W-:Y:S02]  /*0100*/  ISETP.NE.U32.AND P2, PT, R6.reuse, RZ, PT ;  /* 0x000000ff0600720c */ /* 0x040fe40003f45070 */
[----:B------:R-:W-:Y:S02]  /*0110*/  LEA R12, R6, UR20, 0x2 ;  /* 0x00000014060c7c11 */ /* 0x000fe4000f8e10ff */
[----:B------:R-:W2:Y:S01]  /*0120*/  S2UR UR30, SR_CTAID.X ;  /* 0x00000000001e79c3 */ /* 0x000ea20000002500 */
[----:B----4-:R-:W-:-:S06]  /*0130*/  VIADD R14, R15, 0xffffffff ;  /* 0xffffffff0f0e7836 */ /* 0x010fcc0000000000 */
[----:B------:R3:W-:Y:S01]  /*0140*/  @!P0 STS [R12], RZ ;  /* 0x000000ff0c008388 */ /* 0x0007e20000000800 */
[----:B------:R-:W-:-:S03]  /*0150*/  NOP ;  /* 0x0000000000007918 */ /* 0x000fc60000000000 */
[----:B------:R3:W-:Y:S01]  /*0160*/  @!P2 STS [UR20+0x24], R4 ;  /* 0x00002404ff00a988 */ /* 0x0007e20008000814 */
[----:B-1----:R-:W-:-:S03]  /*0170*/  UIMAD UR4, UR5, UR4, UR29 ;  /* 0x00000004050472a4 */ /* 0x002fc6000f8e021d */
[----:B------:R3:W-:Y:S01]  /*0180*/  @!P2 STS [UR20+0x20], R14 ;  /* 0x0000200eff00a988 */ /* 0x0007e20008000814 */
[----:B--2---:R-:W-:-:S04]  /*0190*/  UIMAD UR4, UR4, UR6, UR30 ;  /* 0x00000006040472a4 */ /* 0x004fc8000f8e021e */
[----:B------:R-:W-:-:S04]  /*01a0*/  UIMAD UR4, UR4, 0x180, URZ ;  /* 0x00000180040478a4 */ /* 0x000fc8000f8e023f */
[----:B------:R-:W-:-:S04]  /*01b0*/  UIADD3 UR22, UP0, UR4, UR26, URZ ;  /* 0x0000001a04167290 */ /* 0x000fc8000ff1e03f */
[----:B------:R-:W-:Y:S01]  /*01c0*/  ULEA.HI.X.SX32 UR23, UR4, UR27, 0x1, UP0 ;  /* 0x0000001b04177291 */ /* 0x000fe200080f0e3f */
[----:B---3--:R-:W-:Y:S11]  /*01d0*/  @P2 BRA `(.L_x_1) ;  /* 0x0000000000182947 */ /* 0x008ff60003800000 */
[----:B------:R-:W1:Y:S01]  /*01e0*/  LDS R2, [UR20+0x8] ;  /* 0x00000814ff027984 */ /* 0x000e620008000800 */
[----:B------:R-:W2:Y:S01]  /*01f0*/  LDC.64 R8, c[0x0][0x210] ;  /* 0x00008400ff087b82 */ /* 0x000ea20000000a00 */
[----:B------:R-:W-:Y:S02]  /*0200*/  IMAD.MOV.U32 R3, RZ, RZ, 0x70 ;  /* 0x00000070ff037424 */ /* 0x000fe400078e00ff */
[----:B--2---:R2:W-:Y:S03]  /*0210*/  STS.64 [UR20], R8 ;  /* 0x00000008ff007988 */ /* 0x0045e60008000a14 */
[----:B-1----:R-:W-:-:S05]  /*0220*/  LOP3.LUT R2, R2, 0x10, R3, 0xd8, !PT ;  /* 0x0000001002027812 */ /* 0x002fca00078ed803 */
[----:B------:R2:W-:Y:S02]  /*0230*/  STS [UR20+0x8], R2 ;  /* 0x00000802ff007988 */ /* 0x0005e40008000814 */
.L_x_1:
[----:B------:R-:W-:Y:S05]  /*0240*/  BSYNC B0 ;  /* 0x0000000000007941 */ /* 0x000fea0003800000 */
.L_x_0:
[----:B------:R-:W-:Y:S04]  /*0250*/  BSSY B0, `(.L_x_2) ;  /* 0x000000a000007945 */ /* 0x000fe80003800000 */
[----:B------:R-:W-:Y:S05]  /*0260*/  @P2 BRA `(.L_x_3) ;  /* 0x0000000000202947 */ /* 0x000fea0003800000 */
[----:B--2---:R-:W1:Y:S01]  /*0270*/  LDS R2, [UR20+0x34] ;  /* 0x00003414ff027984 */ /* 0x004e620008000800 */
[----:B------:R-:W-:Y:S02]  /*0280*/  IMAD.MOV.U32 R3, RZ, RZ, 0x1f000000 ;  /* 0x1f000000ff037424 */ /* 0x000fe400078e00ff */
[----:B------:R-:W-:Y:S01]  /*0290*/  @!P2 IMAD.MOV.U32 R5, RZ, RZ, 0xff ;  /* 0x000000ffff05a424 */ /* 0x000fe200078e00ff */
[----:B------:R-:W2:Y:S02]  /*02a0*/  @!P2 LDS R8, [UR20+0x38] ;  /* 0x00003814ff08a984 */ /* 0x000ea40008000800 */
[----:B-1----:R-:W-:Y:S02]  /*02b0*/  LOP3.LUT R2, R2, 0xff000000, R3, 0xb8, !PT ;  /* 0xff00000002027812 */ /* 0x002fe400078eb803 */
[----:B--2---:R-:W-:-:S03]  /*02c0*/  @!P2 LOP3.LUT R3, R8, 0xff, R5, 0xb8, !PT ;  /* 0x000000ff0803a812 */ /* 0x004fc600078eb805 */
[----:B------:R1:W-:Y:S04]  /*02d0*/  STS [UR20+0x34], R2 ;  /* 0x00003402ff007988 */ /* 0x0003e80008000814 */
[----:B------:R1:W-:Y:S02]  /*02e0*/  @!P2 STS [UR20+0x38], R3 ;  /* 0x00003803ff00a988 */ /* 0x0003e40008000814 */
.L_x_3:
[----:B------:R-:W-:Y:S05]  /*02f0*/  BSYNC B0 ;  /* 0x0000000000007941 */ /* 0x000fea0003800000 */
.L_x_2:
[----:B------:R-:W-:Y:S04]  /*0300*/  BSSY B0, `(.L_x_4) ;  /* 0x000000e000007945 */ /* 0x000fe80003800000 */
[----:B------:R-:W-:Y:S05]  /*0310*/  @P2 BRA `(.L_x_5) ;  /* 0x0000000000302947 */ /* 0x000fea0003800000 */
[----:B-1----:R-:W1:Y:S01]  /*0320*/  LDS R3, [UR20+0x34] ;  /* 0x00003414ff037984 */ /* 0x002e620008000800 */
[----:B------:R-:W3:Y:S03]  /*0330*/  LDC.64 R10, c[0x0][0x238] ;  /* 0x00008e00ff0a7b82 */ /* 0x000ee60000000a00 */
[----:B--2---:R-:W2:Y:S01]  /*0340*/  LDS R2, [UR20+0x1c] ;  /* 0x00001c14ff027984 */ /* 0x004ea20008000800 */
[C---:B---3--:R-:W-:Y:S01]  /*0350*/  SHF.L.U64.HI R8, R10.reuse, 0x1, R11 ;  /* 0x000000010a087819 */ /* 0x048fe2000001020b */
[----:B------:R-:W-:-:S03]  /*0360*/  IMAD.SHL.U32 R5, R10, 0x2, RZ ;  /* 0x000000020a057824 */ /* 0x000fc600078e00ff */
[--C-:B------:R-:W-:Y:S02]  /*0370*/  SHF.R.U32.HI R7, RZ, 0x4, R8.reuse ;  /* 0x00000004ff077819 */ /* 0x100fe40000011608 */
[----:B------:R-:W-:-:S05]  /*0380*/  SHF.R.U64 R5, R5, 0x4, R8 ;  /* 0x0000000405057819 */ /* 0x000fca0000001208 */
[----:B------:R3:W-:Y:S01]  /*0390*/  STS [UR20+0xc], R5 ;  /* 0x00000c05ff007988 */ /* 0x0007e20008000814 */
[----:B-1----:R-:W-:Y:S02]  /*03a0*/  LOP3.LUT R3, R3, 0x7, RZ, 0xb8, !PT ;  /* 0x0000000703037812 */ /* 0x002fe400078eb8ff */
[----:B--2---:R-:W-:-:S03]  /*03b0*/  LOP3.LUT R2, R2, 0xf, R7, 0xb8, !PT ;  /* 0x0000000f02027812 */ /* 0x004fc600078eb807 */
[----:B------:R3:W-:Y:S04]  /*03c0*/  STS [UR20+0x34], R3 ;  /* 0x00003403ff007988 */ /* 0x0007e80008000814 */
[----:B------:R3:W-:Y:S02]  /*03d0*/  STS [UR20+0x1c], R2 ;  /* 0x00001c02ff007988 */ /* 0x0007e40008000814 */
.L_x_5:
[----:B------:R-:W-:Y:S05]  /*03e0*/  BSYNC B0 ;  /* 0x0000000000007941 */ /* 0x000fea0003800000 */
.L_x_4:
[----:B------:R-:W-:Y:S04]  /*03f0*/  BSSY B1, `(.L_x_6) ;  /* 0x000001b000017945 */ /* 0x000fe80003800000 */
[----:B------:R-:W-:Y:S01]  /*0400*/  BSSY B0, `(.L_x_7) ;  /* 0x0000016000007945 */ /* 0x000fe20003800000 */
[----:B------:R-:W-:-:S03]  /*0410*/  IMAD.MOV.U32 R13, RZ, RZ, RZ ;  /* 0x000000ffff0d7224 */ /* 0x000fc600078e00ff */
[----:B------:R-:W-:Y:S05]  /*0420*/  @P2 BRA `(.L_x_8) ;  /* 0x0000000000202947 */ /* 0x000fea0003800000 */
[----:B-123--:R-:W1:Y:S02]  /*0430*/  LDS R2, [UR20+0x34] ;  /* 0x00003414ff027984 */ /* 0x00ee640008000800 */
[----:B-1----:R-:W-:-:S05]  /*0440*/  LOP3.LUT R2, R2, 0x38, RZ, 0xb8, !PT ;  /* 0x0000003802027812 */ /* 0x002fca00078eb8ff */
[----:B------:R1:W-:Y:S01]  /*0450*/  STS [UR20+0x34], R2 ;  /* 0x00003402ff007988 */ /* 0x0003e20008000814 */
[----:B------:R-:W-:Y:S05]  /*0460*/  @P2 BRA `(.L_x_9) ;  /* 0x0000000000202947 */ /* 0x000fea0003800000 */
[----:B-1----:R-:W1:Y:S01]  /*0470*/  LDS R2, [UR20+0x8] ;  /* 0x00000814ff027984 */ /* 0x002e620008000800 */
[----:B------:R-:W-:-:S05]  /*0480*/  IMAD.MOV.U32 R3, RZ, RZ, 0x780 ;  /* 0x00000780ff037424 */ /* 0x000fca00078e00ff */
[----:B-1----:R-:W-:-:S05]  /*0490*/  LOP3.LUT R2, R2, 0x300, R3, 0xd8, !PT ;  /* 0x0000030002027812 */ /* 0x002fca00078ed803 */
[----:B------:R4:W-:Y:S02]  /*04a0*/  STS [UR20+0x8], R2 ;  /* 0x00000802ff007988 */ /* 0x0009e40008000814 */
.L_x_8:
[----:B------:R-:W-:Y:S05]  /*04b0*/  @P2 BRA `(.L_x_10) ;  /* 0x0000000000282947 */ /* 0x000fea0003800000 */
[----:B-1234-:R-:W1:Y:S02]  /*04c0*/  LDS R2, [UR20+0x8] ;  /* 0x00000814ff027984 */ /* 0x01ee640008000800 */
[----:B-1----:R-:W-:-:S05]  /*04d0*/  LOP3.LUT R2, R2, 0x1800, RZ, 0xb8, !PT ;  /* 0x0000180002027812 */ /* 0x002fca00078eb8ff */
[----:B------:R2:W-:Y:S02]  /*04e0*/  STS [UR20+0x8], R2 ;  /* 0x00000802ff007988 */ /* 0x0005e40008000814 */
.L_x_9:
[----:B------:R-:W-:Y:S05]  /*04f0*/  @P2 BREAK B0 ;  /* 0x0000000000002942 */ /* 0x000fea0003800000 */
[----:B------:R-:W-:Y:S05]  /*0500*/  @P2 BRA `(.L_x_11) ;  /* 0x0000000000242947 */ /* 0x000fea0003800000 */
[----:B------:R-:W3:Y:S01]  /*0510*/  LDS R3, [UR20+0x8] ;  /* 0x00000814ff037984 */ /* 0x000ee20008000800 */
[----:B-12---:R-:W-:-:S05]  /*0520*/  IMAD.MOV.U32 R2, RZ, RZ, 0x6000 ;  /* 0x00006000ff027424 */ /* 0x006fca00078e00ff */
[----:B---3--:R-:W-:-:S04]  /*0530*/  LOP3.LUT R2, R3, 0x4000, R2, 0xd8, !PT ;  /* 0x0000400003027812 */ /* 0x008fc800078ed802 */
[----:B------:R-:W-:-:S05]  /*0540*/  LOP3.LUT R2, R2, 0x400000, RZ, 0xb8, !PT ;  /* 0x0040000002027812 */ /* 0x000fca00078eb8ff */
[----:B------:R5:W-:Y:S02]  /*0550*/  STS [UR20+0x8], R2 ;  /* 0x00000802ff007988 */ /* 0x000be40008000814 */
.L_x_10:
[----:B------:R-:W-:Y:S05]  /*0560*/  BSYNC B0 ;  /* 0x0000000000007941 */ /* 0x000fea0003800000 */
.L_x_7:
[----:B-12345:R-:W1:Y:S02]  /*0570*/  @!P2 LDS R2, [UR20+0x8] ;  /* 0x00000814ff02a984 */ /* 0x03ee640008000800 */
[----:B-1----:R-:W-:-:S05]  /*0580*/  @!P2 LOP3.LUT R2, R2, 0x8000, RZ, 0xb8, !PT ;  /* 0x000080000202a812 */ /* 0x002fca00078eb8ff */
[----:B------:R3:W-:Y:S02]  /*0590*/  @!P2 STS [UR20+0x8], R2 ;  /* 0x00000802ff00a988 */ /* 0x0007e40008000814 */
.L_x_11:
[----:B------:R-:W-:Y:S05]  /*05a0*/  BSYNC B1 ;  /* 0x0000000000017941 */ /* 0x000fea0003800000 */
.L_x_6:
[----:B------:R-:W-:Y:S05]  /*05b0*/  WARPSYNC.ALL ;  /* 0x0000000000007948 */ /* 0x000fea0003800000 */
[----:B------:R-:W4:Y:S02]  /*05c0*/  LDC R5, c[0x0][0x22c] ;  /* 0x00008b00ff057b82 */ /* 0x000f240000000800 */
[----:B----4-:R-:W-:Y:S01]  /*05d0*/  VIADD R5, R5, 0xffffffff ;  /* 0xffffffff05057836 */ /* 0x010fe20000000000 */
[----:B------:R-:W-:Y:S06]  /*05e0*/  @P0 BRA `(.L_x_12) ;  /* 0x0000000000280947 */ /* 0x000fec0003800000 */
[----:B-123--:R-:W1:Y:S01]  /*05f0*/  S2R R2, SR_LANEID ;  /* 0x0000000000027919 */ /* 0x00ee620000000000 */
[----:B------:R-:W-:Y:S05]  /*0600*/  WARPSYNC.ALL ;  /* 0x0000000000007948 */ /* 0x000fea0003800000 */
[----:B-1----:R-:W-:-:S05]  /*0610*/  IMAD.SHL.U32 R7, R2, 0x4, RZ ;  /* 0x0000000402077824 */ /* 0x002fca00078e00ff */
[----:B------:R-:W1:Y:S01]  /*0620*/  LDS R9, [R7+UR20] ;  /* 0x0000001407097984 */ /* 0x000e620008000800 */
[----:B------:R-:W-:-:S05]  /*0630*/  IADD3 R2, P1, R7, UR22, RZ ;  /* 0x0000001607027c10 */ /* 0x000fca000ff3e0ff */
[----:B------:R-:W-:-:S05]  /*0640*/  IMAD.X R3, RZ, RZ, UR23, P1 ;  /* 0x00000017ff037e24 */ /* 0x000fca00088e06ff */
[----:B-1----:R4:W5:Y:S01]  /*0650*/  ATOMG.E.EXCH.STRONG.GPU PT, RZ, [R2], R9 ;  /* 0x0000000902ff73a8 */ /* 0x00296200041ee100 */
[----:B------:R-:W-:-:S04]  /*0660*/  DEPBAR {5,4,3,2,1,0} ;  /* 0x0000003f0000791a */ /* 0x000fc80000000000 */
[----:B------:R4:W-:Y:S01]  /*0670*/  UTMACCTL.IV [UR22] ;  /* 0x00000000160079b9 */ /* 0x0009e20008000000 */
[----:B------:R-:W-:Y:S01]  /*0680*/  NOP ;  /* 0x0000000000007918 */ /* 0x000fe20000000000 */
.L_x_12:
[----:B------:R-:W-:Y:S05]  /*0690*/  @P0 BRA `(.L_x_13) ;  /* 0x00000000000c0947 */ /* 0x000fea0003800000 */
[----:B------:R0:W-:Y:S01]  /*06a0*/  UTMACMDFLUSH ;  /* 0x00000000000079b7 */ /* 0x0001e20000000000 */
[----:B------:R-:W-:Y:S05]  /*06b0*/  @P0 BRA `(.L_x_13) ;  /* 0x0000000000040947 */ /* 0x000fea0003800000 */
[----:B------:R-:W-:-:S04]  /*06c0*/  DEPBAR.LE SB0, 0x0 ;  /* 0x000080000000791a */ /* 0x000fc80000000000 */
.L_x_13:
[----:B------:R-:W-:Y:S05]  /*06d0*/  WARPSYNC.ALL ;  /* 0x0000000000007948 */ /* 0x000fea0003800000 */
[----:B-----5:R-:W-:Y:S06]  /*06e0*/  BAR.SYNC.DEFER_BLOCKING 0x0 ;  /* 0x0000000000007b1d */ /* 0x020fec0000010000 */
[----:B------:R-:W-:Y:S02]  /*06f0*/  BSSY B1, `(.L_x_14) ;  /* 0x000000b000017945 */ /* 0x000fe40003800000 */
[----:B------:R-:W-:Y:S06]  /*0700*/  BAR.SYNC.DEFER_BLOCKING 0x0 ;  /* 0x0000000000007b1d */ /* 0x000fec0000010000 */
[----:B------:R5:W-:Y:S01]  /*0710*/  @!P0 STS [R12], RZ ;  /* 0x000000ff0c008388 */ /* 0x000be20000000800 */
[----:B------:R-:W-:Y:S01]  /*0720*/  NOP ;  /* 0x0000000000007918 */ /* 0x000fe20000000000 */
[----:B------:R-:W-:Y:S05]  /*0730*/  @P2 BRA `(.L_x_15) ;  /* 0x0000000000182947 */ /* 0x000fea0003800000 */
[----:B-1234-:R-:W1:Y:S01]  /*0740*/  LDS R2, [UR20+0x8] ;  /* 0x00000814ff027984 */ /* 0x01ee620008000800 */
[----:B------:R-:W2:Y:S01]  /*0750*/  LDC.64 R8, c[0x0][0x218] ;  /* 0x00008600ff087b82 */ /* 0x000ea20000000a00 */
[----:B------:R-:W-:Y:S02]  /*0760*/  IMAD.MOV.U32 R3, RZ, RZ, 0x70 ;  /* 0x00000070ff037424 */ /* 0x000fe400078e00ff */
[----:B--2---:R2:W-:Y:S03]  /*0770*/  STS.64 [UR20], R8 ;  /* 0x00000008ff007988 */ /* 0x0045e60008000a14 */
[----:B-1----:R-:W-:-:S05]  /*0780*/  LOP3.LUT R2, R2, 0x10, R3, 0xd8, !PT ;  /* 0x0000001002027812 */ /* 0x002fca00078ed803 */
[----:B------:R2:W-:Y:S02]  /*0790*/  STS [UR20+0x8], R2 ;  /* 0x00000802ff007988 */ /* 0x0005e40008000814 */
.L_x_15:
[----:B----4-:R-:W-:Y:S05]  /*07a0*/  BSYNC B1 ;  /* 0x0000000000017941 */ /* 0x010fea0003800000 */
.L_x_14:
[----:B------:R-:W-:Y:S04]  /*07b0*/  BSSY B1, `(.L_x_16) ;  /* 0x000000a000017945 */ /* 0x000fe80003800000 */
[----:B------:R-:W-:Y:S05]  /*07c0*/  @P2 BRA `(.L_x_17) ;  /* 0x0000000000202947 */ /* 0x000fea0003800000 */
[----:B-123--:R-:W1:Y:S01]  /*07d0*/  LDS R2, [UR20+0x34] ;  /* 0x00003414ff027984 */ /* 0x00ee620008000800 */
[----:B------:R-:W-:Y:S02]  /*07e0*/  IMAD.MOV.U32 R3, RZ, RZ, 0x3f000000 ;  /* 0x3f000000ff037424 */ /* 0x000fe400078e00ff */
[----:B------:R-:W-:Y:S01]  /*07f0*/  @!P2 IMAD.MOV.U32 R7, RZ, RZ, 0x1f ;  /* 0x0000001fff07a424 */ /* 0x000fe200078e00ff */
[----:B------:R-:W2:Y:S02]  /*0800*/  @!P2 LDS R8, [UR20+0x38] ;  /* 0x00003814ff08a984 */ /* 0x000ea40008000800 */
[----:B-1----:R-:W-:Y:S02]  /*0810*/  LOP3.LUT R2, R2, 0xff000000, R3, 0xb8, !PT ;  /* 0xff00000002027812 */ /* 0x002fe400078eb803 */
[----:B--2---:R-:W-:-:S03]  /*0820*/  @!P2 LOP3.LUT R3, R8, 0xff, R7, 0xb8, !PT ;  /* 0x000000ff0803a812 */ /* 0x004fc600078eb807 */
[----:B------:R4:W-:Y:S04]  /*0830*/  STS [UR20+0x34], R2 ;  /* 0x00003402ff007988 */ /* 0x0009e80008000814 */
[----:B------:R4:W-:Y:S02]  /*0840*/  @!P2 STS [UR20+0x38], R3 ;  /* 0x00003803ff00a988 */ /* 0x0009e40008000814 */
.L_x_17:
[----:B------:R-:W-:Y:S05]  /*0850*/  BSYNC B1 ;  /* 0x0000000000017941 */ /* 0x000fea0003800000 */
.L_x_16:
[----:B------:R-:W-:Y:S04]  /*0860*/  BSSY B1, `(.L_x_18) ;  /* 0x0000004000017945 */ /* 0x000fe80003800000 */
[----:B------:R-:W-:Y:S05]  /*0870*/  @P2 BRA `(.L_x_19) ;  /* 0x0000000000082947 */ /* 0x000fea0003800000 */
[----:B------:R1:W-:Y:S04]  /*0880*/  STS [UR20+0x24], R14 ;  /* 0x0000240eff007988 */ /* 0x0003e80008000814 */
[----:B------:R1:W-:Y:S02]  /*0890*/  STS [UR20+0x20], R5 ;  /* 0x00002005ff007988 */ /* 0x0003e40008000814 */
.L_x_19:
[----:B------:R-:W-:Y:S05]  /*08a0*/  BSYNC B1 ;  /* 0x0000000000017941 */ /* 0x000fea0003800000 */
.L_x_18:
[----:B------:R-:W-:Y:S04]  /*08b0*/  BSSY B1, `(.L_x_20) ;  /* 0x000000e000017945 */ /* 0x000fe80003800000 */
[----:B------:R-:W-:Y:S05]  /*08c0*/  @P2 BRA `(.L_x_21) ;  /* 0x0000000000302947 */ /* 0x000fea0003800000 */
[----:B----4-:R-:W4:Y:S01]  /*08d0*/  LDS R3, [UR20+0x34] ;  /* 0x00003414ff037984 */ /* 0x010f220008000800 */
[----:B------:R-:W4:Y:S03]  /*08e0*/  LDC.64 R10, c[0x0][0x240] ;  /* 0x00009000ff0a7b82 */ /* 0x000f260000000a00 */
[----:B-123--:R-:W1:Y:S01]  /*08f0*/  LDS R2, [UR20+0x1c] ;  /* 0x00001c14ff027984 */ /* 0x00ee620008000800 */
[C---:B----4-:R-:W-:Y:S01]  /*0900*/  SHF.L.U64.HI R8, R10.reuse, 0x1, R11 ;  /* 0x000000010a087819 */ /* 0x050fe2000001020b */
[----:B------:R-:W-:-:S03]  /*0910*/  IMAD.SHL.U32 R7, R10, 0x2, RZ ;  /* 0x000000020a077824 */ /* 0x000fc600078e00ff */
[--C-:B------:R-:W-:Y:S02]  /*0920*/  SHF.R.U32.HI R9, RZ, 0x4, R8.reuse ;  /* 0x00000004ff097819 */ /* 0x100fe40000011608 */
[----:B------:R-:W-:-:S05]  /*0930*/  SHF.R.U64 R7, R7, 0x4, R8 ;  /* 0x0000000407077819 */ /* 0x000fca0000001208 */
[----:B------:R2:W-:Y:S01]  /*0940*/  STS [UR20+0xc], R7 ;  /* 0x00000c07ff007988 */ /* 0x0005e20008000814 */
[----:B------:R-:W-:Y:S02]  /*0950*/  LOP3.LUT R3, R3, 0x7, RZ, 0xb8, !PT ;  /* 0x0000000703037812 */ /* 0x000fe400078eb8ff */
[----:B-1----:R-:W-:-:S03]  /*0960*/  LOP3.LUT R2, R2, 0xf, R9, 0xb8, !PT ;  /* 0x0000000f02027812 */ /* 0x002fc600078eb809 */
[----:B------:R2:W-:Y:S04]  /*0970*/  STS [UR20+0x34], R3 ;  /* 0x00003403ff007988 */ /* 0x0005e80008000814 */
[----:B------:R2:W-:Y:S02]  /*0980*/  STS [UR20+0x1c], R2 ;  /* 0x00001c02ff007988 */ /* 0x0005e40008000814 */
.L_x_21:
[----:B------:R-:W-:Y:S05]  /*0990*/  BSYNC B1 ;  /* 0x0000000000017941 */ /* 0x000fea0003800000 */
.L_x_20:
[----:B------:R-:W-:Y:S04]  /*09a0*/  BSSY B2, `(.L_x_22) ;  /* 0x000001a000027945 */ /* 0x000fe80003800000 */
[----:B------:R-:W-:Y:S04]  /*09b0*/  BSSY B1, `(.L_x_23) ;  /* 0x0000015000017945 */ /* 0x000fe80003800000 */
[----:B------:R-:W-:Y:S05]  /*09c0*/  @P2 BRA `(.L_x_24) ;  /* 0x0000000000202947 */ /* 0x000fea0003800000 */
[----:B-1234-:R-:W1:Y:S02]  /*09d0*/  LDS R2, [UR20+0x34] ;  /* 0x00003414ff027984 */ /* 0x01ee640008000800 */
[----:B-1----:R-:W-:-:S05]  /*09e0*/  LOP3.LUT R2, R2, 0x38, RZ, 0xb8, !PT ;  /* 0x0000003802027812 */ /* 0x002fca00078eb8ff */
[----:B------:R1:W-:Y:S01]  /*09f0*/  STS [UR20+0x34], R2 ;  /* 0x00003402ff007988 */ /* 0x0003e20008000814 */
[----:B------:R-:W-:Y:S05]  /*0a00*/  @P2 BRA `(.L_x_25) ;  /* 0x0000000000202947 */ /* 0x000fea0003800000 */
[----:B-1----:R-:W1:Y:S01]  /*0a10*/  LDS R2, [UR20+0x8] ;  /* 0x00000814ff027984 */ /* 0x002e620008000800 */
[----:B------:R-:W-:-:S05]  /*0a20*/  IMAD.MOV.U32 R3, RZ, RZ, 0x780 ;  /* 0x00000780ff037424 */ /* 0x000fca00078e00ff */
[----:B-1----:R-:W-:-:S05]  /*0a30*/  LOP3.LUT R2, R2, 0x300, R3, 0xd8, !PT ;  /* 0x0000030002027812 */ /* 0x002fca00078ed803 */
[----:B------:R1:W-:Y:S02]  /*0a40*/  STS [UR20+0x8], R2 ;  /* 0x00000802ff007988 */ /* 0x0003e40008000814 */
.L_x_24:
[----:B------:R-:W-:Y:S05]  /*0a50*/  @P2 BRA `(.L_x_26) ;  /* 0x0000000000282947 */ /* 0x000fea0003800000 */
[----:B-1234-:R-:W1:Y:S02]  /*0a60*/  LDS R2, [UR20+0x8] ;  /* 0x00000814ff027984 */ /* 0x01ee640008000800 */
[----:B-1----:R-:W-:-:S05]  /*0a70*/  LOP3.LUT R2, R2, 0x1800, RZ, 0xb8, !PT ;  /* 0x0000180002027812 */ /* 0x002fca00078eb8ff */
[----:B------:R2:W-:Y:S02]  /*0a80*/  STS [UR20+0x8], R2 ;  /* 0x00000802ff007988 */ /* 0x0005e40008000814 */
.L_x_25:
[----:B------:R-:W-:Y:S05]  /*0a90*/  @P2 BREAK B1 ;  /* 0x0000000000012942 */ /* 0x000fea0003800000 */
[----:B------:R-:W-:Y:S05]  /*0aa0*/  @P2 BRA `(.L_x_27) ;  /* 0x0000000000242947 */ /* 0x000fea0003800000 */
[----:B-12---:R-:W1:Y:S01]  /*0ab0*/  LDS R2, [UR20+0x8] ;  /* 0x00000814ff027984 */ /* 0x006e620008000800 */
[----:B------:R-:W-:-:S05]  /*0ac0*/  IMAD.MOV.U32 R3, RZ, RZ, 0x6000 ;  /* 0x00006000ff037424 */ /* 0x000fca00078e00ff */
[----:B-1----:R-:W-:-:S04]  /*0ad0*/  LOP3.LUT R2, R2, 0x6000, R3, 0xd8, !PT ;  /* 0x0000600002027812 */ /* 0x002fc800078ed803 */
[----:B------:R-:W-:-:S05]  /*0ae0*/  LOP3.LUT R2, R2, 0x400000, RZ, 0xb8, !PT ;  /* 0x0040000002027812 */ /* 0x000fca00078eb8ff */
[----:B------:R1:W-:Y:S02]  /*0af0*/  STS [UR20+0x8], R2 ;  /* 0x00000802ff007988 */ /* 0x0003e40008000814 */
.L_x_26:
[----:B------:R-:W-:Y:S05]  /*0b00*/  BSYNC B1 ;  /* 0x0000000000017941 */ /* 0x000fea0003800000 */
.L_x_23:
[----:B-1234-:R-:W1:Y:S02]  /*0b10*/  @!P2 LDS R2, [UR20+0x8] ;  /* 0x00000814ff02a984 */ /* 0x01ee640008000800 */
[----:B-1----:R-:W-:-:S05]  /*0b20*/  @!P2 LOP3.LUT R2, R2, 0x8000, RZ, 0xb8, !PT ;  /* 0x000080000202a812 */ /* 0x002fca00078eb8ff */
[----:B------:R3:W-:Y:S02]  /*0b30*/  @!P2 STS [UR20+0x8], R2 ;  /* 0x00000802ff00a988 */ /* 0x0007e40008000814 */
.L_x_27:
[----:B------:R-:W-:Y:S05]  /*0b40*/  BSYNC B2 ;  /* 0x0000000000027941 */ /* 0x000fea0003800000 */
.L_x_22:
[----:B------:R-:W-:Y:S05]  /*0b50*/  WARPSYNC.ALL ;  /* 0x0000000000007948 */ /* 0x000fea0003800000 */
[----:B------:R-:W-:-:S04]  /*0b60*/  UIADD3 UR25, UR4, 0x80, URZ ;  /* 0x0000008004197890 */ /* 0x000fc8000fffe03f */
[----:B------:R-:W-:-:S04]  /*0b70*/  UIADD3 UR24, UP0, UR25, UR26, URZ ;  /* 0x0000001a19187290 */ /* 0x000fc8000ff1e03f */
[----:B------:R-:W-:Y:S01]  /*0b80*/  ULEA.HI.X.SX32 UR25, UR25, UR27, 0x1, UP0 ;  /* 0x0000001b19197291 */ /* 0x000fe200080f0e3f */
[----:B------:R-:W-:Y:S11]  /*0b90*/  @P0 BRA `(.L_x_28) ;  /* 0x0000000000280947 */ /* 0x000ff60003800000 */
[----:B-123--:R-:W1:Y:S01]  /*0ba0*/  S2R R2, SR_LANEID ;  /* 0x0000000000027919 */ /* 0x00ee620000000000 */
[----:B------:R-:W-:Y:S05]  /*0bb0*/  WARPSYNC.ALL ;  /* 0x0000000000007948 */ /* 0x000fea0003800000 */
[----:B-1----:R-:W-:-:S05]  /*0bc0*/  IMAD.SHL.U32 R8, R2, 0x4, RZ ;  /* 0x0000000402087824 */ /* 0x002fca00078e00ff */
[----:B------:R-:W1:Y:S01]  /*0bd0*/  LDS R7, [R8+UR20] ;  /* 0x0000001408077984 */ /* 0x000e620008000800 */
[----:B------:R-:W-:-:S05]  /*0be0*/  IADD3 R2, P1, R8, UR24, RZ ;  /* 0x0000001808027c10 */ /* 0x000fca000ff3e0ff */
[----:B------:R-:W-:-:S05]  /*0bf0*/  IMAD.X R3, RZ, RZ, UR25, P1 ;  /* 0x00000019ff037e24 */ /* 0x000fca00088e06ff */
[----:B-1----:R4:W2:Y:S01]  /*0c00*/  ATOMG.E.EXCH.STRONG.GPU PT, RZ, [R2], R7 ;  /* 0x0000000702ff73a8 */ /* 0x0028a200041ee100 */
[----:B------:R-:W-:-:S04]  /*0c10*/  DEPBAR {5,4,3,2,1,0} ;  /* 0x0000003f0000791a */ /* 0x000fc80000000000 */
[----:B------:R4:W-:Y:S01]  /*0c20*/  UTMACCTL.IV [UR24] ;  /* 0x00000000180079b9 */ /* 0x0009e20008000000 */
[----:B------:R-:W-:Y:S01]  /*0c30*/  NOP ;  /* 0x0000000000007918 */ /* 0x000fe20000000000 */
.L_x_28:
[----:B------:R-:W-:Y:S05]  /*0c40*/  @P0 BRA `(.L_x_29) ;  /* 0x00000000000c0947 */ /* 0x000fea0003800000 */
[----:B------:R0:W-:Y:S01]  /*0c50*/  UTMACMDFLUSH ;  /* 0x00000000000079b7 */ /* 0x0001e20000000000 */
[----:B------:R-:W-:Y:S05]  /*0c60*/  @P0 BRA `(.L_x_29) ;  /* 0x0000000000040947 */ /* 0x000fea0003800000 */
[----:B------:R-:W-:-:S04]  /*0c70*/  DEPBAR.LE SB0, 0x0 ;  /* 0x000080000000791a */ /* 0x000fc80000000000 */
.L_x_29:
[----:B------:R-:W-:Y:S05]  /*0c80*/  WARPSYNC.ALL ;  /* 0x0000000000007948 */ /* 0x000fea0003800000 */
[----:B--2---:R-:W-:Y:S06]  /*0c90*/  BAR.SYNC.DEFER_BLOCKING 0x0 ;  /* 0x0000000000007b1d */ /* 0x004fec0000010000 */
[----:B------:R-:W-:Y:S02]  /*0ca0*/  BSSY B2, `(.L_x_30) ;  /* 0x000000b000027945 */ /* 0x000fe40003800000 */
[----:B------:R-:W-:Y:S06]  /*0cb0*/  BAR.SYNC.DEFER_BLOCKING 0x0 ;  /* 0x0000000000007b1d */ /* 0x000fec0000010000 */
[----:B------:R2:W-:Y:S01]  /*0cc0*/  @!P0 STS [R12], RZ ;  /* 0x000000ff0c008388 */ /* 0x0005e20000000800 */
[----:B------:R-:W-:Y:S01]  /*0cd0*/  NOP ;  /* 0x0000000000007918 */ /* 0x000fe20000000000 */
[----:B------:R-:W-:Y:S05]  /*0ce0*/  @P2 BRA `(.L_x_31) ;  /* 0x0000000000182947 */ /* 0x000fea0003800000 */
[----:B-1-34-:R-:W1:Y:S01]  /*0cf0*/  LDS R2, [UR20+0x8] ;  /* 0x00000814ff027984 */ /* 0x01ae620008000800 */
[----:B------:R-:W3:Y:S01]  /*0d00*/  LDC.64 R8, c[0x0][0x220] ;  /* 0x00008800ff087b82 */ /* 0x000ee20000000a00 */
[----:B------:R-:W-:Y:S02]  /*0d10*/  IMAD.MOV.U32 R3, RZ, RZ, 0x70 ;  /* 0x00000070ff037424 */ /* 0x000fe400078e00ff */
[----:B---3--:R3:W-:Y:S03]  /*0d20*/  STS.64 [UR20], R8 ;  /* 0x00000008ff007988 */ /* 0x0087e60008000a14 */
[----:B-1----:R-:W-:-:S05]  /*0d30*/  LOP3.LUT R2, R2, 0x10, R3, 0xd8, !PT ;  /* 0x0000001002027812 */ /* 0x002fca00078ed803 */
[----:B------:R3:W-:Y:S02]  /*0d40*/  STS [UR20+0x8], R2 ;  /* 0x00000802ff007988 */ /* 0x0007e40008000814 */
.L_x_31:
[----:B----4-:R-:W-:Y:S05]  /*0d50*/  BSYNC B2 ;  /* 0x0000000000027941 */ /* 0x010fea0003800000 */
.L_x_30:
[----:B------:R-:W-:Y:S04]  /*0d60*/  BSSY B3, `(.L_x_32) ;  /* 0x0000011000037945 */ /* 0x000fe80003800000 */
[----:B------:R-:W-:Y:S04]  /*0d70*/  BSSY B2, `(.L_x_33) ;  /* 0x000000e000027945 */ /* 0x000fe80003800000 */
[----:B------:R-:W-:Y:S05]  /*0d80*/  @P2 BRA `(.L_x_34) ;  /* 0x0000000000242947 */ /* 0x000fea0003800000 */
[----:B-1-3--:R-:W1:Y:S01]  /*0d90*/  LDS R2, [UR20+0x34] ;  /* 0x00003414ff027984 */ /* 0x00ae620008000800 */
[----:B------:R-:W-:-:S05]  /*0da0*/  IMAD.MOV.U32 R3, RZ, RZ, 0x3f000000 ;  /* 0x3f000000ff037424 */ /* 0x000fca00078e00ff */
[----:B-1----:R-:W-:-:S05]  /*0db0*/  LOP3.LUT R2, R2, 0xff000000, R3, 0xb8, !PT ;  /* 0xff00000002027812 */ /* 0x002fca00078eb803 */
[----:B------:R1:W-:Y:S01]  /*0dc0*/  STS [UR20+0x34], R2 ;  /* 0x00003402ff007988 */ /* 0x0003e20008000814 */
[----:B------:R-:W-:Y:S05]  /*0dd0*/  @P2 BRA `(.L_x_35) ;  /* 0x00000000001c2947 */ /* 0x000fea0003800000 */
[----:B-1----:R-:W1:Y:S01]  /*0de0*/  LDS R2, [UR20+0x38] ;  /* 0x00003814ff027984 */ /* 0x002e620008000800 */
[----:B------:R-:W-:-:S05]  /*0df0*/  IMAD.MOV.U32 R3, RZ, RZ, 0xff ;  /* 0x000000ffff037424 */ /* 0x000fca00078e00ff */
[----:B-1----:R-:W-:-:S05]  /*0e00*/  LOP3.LUT R2, R2, 0xff, R3, 0xb8, !PT ;  /* 0x000000ff02027812 */ /* 0x002fca00078eb803 */
[----:B------:R4:W-:Y:S02]  /*0e10*/  STS [UR20+0x38], R2 ;  /* 0x00003802ff007988 */ /* 0x0009e40008000814 */
.L_x_34:
[----:B------:R-:W-:Y:S05]  /*0e20*/  @P2 BREAK B2 ;  /* 0x0000000000022942 */ /* 0x000fea0003800000 */
[----:B------:R-:W-:Y:S05]  /*0e30*/  @P2 BRA `(.L_x_36) ;  /* 0x00000000000c2947 */ /* 0x000fea0003800000 */
[----:B------:R1:W-:Y:S02]  /*0e40*/  STS [UR20+0x20], R5 ;  /* 0x00002005ff007988 */ /* 0x0003e40008000814 */
.L_x_35:
[----:B------:R-:W-:Y:S05]  /*0e50*/  BSYNC B2 ;  /* 0x0000000000027941 */ /* 0x000fea0003800000 */
.L_x_33:
[----:B------:R1:W-:Y:S02]  /*0e60*/  @!P2 STS [UR20+0x24], R4 ;  /* 0x00002404ff00a988 */ /* 0x0003e40008000814 */
.L_x_36:
[----:B------:R-:W-:Y:S05]  /*0e70*/  BSYNC B3 ;  /* 0x0000000000037941 */ /* 0x000fea0003800000 */
.L_x_32:
[----:B------:R-:W-:Y:S05]  /*0e80*/  WARPSYNC.ALL ;  /* 0x0000000000007948 */ /* 0x000fea0003800000 */
[----:B------:R-:W-:Y:S04]  /*0e90*/  BSSY B3, `(.L_x_37) ;  /* 0x000000e000037945 */ /* 0x000fe80003800000 */
[----:B------:R-:W-:Y:S05]  /*0ea0*/  @P2 BRA `(.L_x_38) ;  /* 0x0000000000302947 */ /* 0x000fea0003800000 */
[----:B------:R-:W5:Y:S01]  /*0eb0*/  LDS R3, [UR20+0x34] ;  /* 0x00003414ff037984 */ /* 0x000f620008000800 */
[----:B-1----:R-:W1:Y:S03]  /*0ec0*/  LDC.64 R4, c[0x0][0x248] ;  /* 0x00009200ff047b82 */ /* 0x002e660000000a00 */
[----:B---34-:R-:W3:Y:S01]  /*0ed0*/  LDS R2, [UR20+0x1c] ;  /* 0x00001c14ff027984 */ /* 0x018ee20008000800 */
[C---:B-1----:R-:W-:Y:S01]  /*0ee0*/  SHF.L.U64.HI R5, R4.reuse, 0x1, R5 ;  /* 0x0000000104057819 */ /* 0x042fe20000010205 */
[----:B------:R-:W-:-:S03]  /*0ef0*/  IMAD.SHL.U32 R4, R4, 0x2, RZ ;  /* 0x0000000204047824 */ /* 0x000fc600078e00ff */
[--C-:B------:R-:W-:Y:S02]  /*0f00*/  SHF.R.U32.HI R7, RZ, 0x4, R5.reuse ;  /* 0x00000004ff077819 */ /* 0x100fe40000011605 */
[----:B------:R-:W-:-:S05]  /*0f10*/  SHF.R.U64 R4, R4, 0x4, R5 ;  /* 0x0000000404047819 */ /* 0x000fca0000001205 */
[----:B------:R1:W-:Y:S01]  /*0f20*/  STS [UR20+0xc], R4 ;  /* 0x00000c04ff007988 */ /* 0x0003e20008000814 */
[----:B-----5:R-:W-:Y:S02]  /*0f30*/  LOP3.LUT R3, R3, 0x7, RZ, 0xb8, !PT ;  /* 0x0000000703037812 */ /* 0x020fe400078eb8ff */
[----:B---3--:R-:W-:-:S03]  /*0f40*/  LOP3.LUT R2, R2, 0xf, R7, 0xb8, !PT ;  /* 0x0000000f02027812 */ /* 0x008fc600078eb807 */
[----:B------:R1:W-:Y:S04]  /*0f50*/  STS [UR20+0x34], R3 ;  /* 0x00003403ff007988 */ /* 0x0003e80008000814 */
[----:B------:R1:W-:Y:S02]  /*0f60*/  STS [UR20+0x1c], R2 ;  /* 0x00001c02ff007988 */ /* 0x0003e40008000814 */
.L_x_38:
[----:B------:R-:W-:Y:S05]  /*0f70*/  BSYNC B3 ;  /* 0x0000000000037941 */ /* 0x000fea0003800000 */
.L_x_37:
[----:B------:R-:W-:Y:S04]  /*0f80*/  BSSY B3, `(.L_x_39) ;  /* 0x000001a000037945 */ /* 0x000fe80003800000 */
[----:B------:R-:W-:Y:S04]  /*0f90*/  BSSY B4, `(.L_x_40) ;  /* 0x0000015000047945 */ /* 0x000fe80003800000 */
[----:B------:R-:W-:Y:S05]  /*0fa0*/  @P2 BRA `(.L_x_41) ;  /* 0x0000000000202947 */ /* 0x000fea0003800000 */
[----:B-1-34-:R-:W1:Y:S02]  /*0fb0*/  LDS R2, [UR20+0x34] ;  /* 0x00003414ff027984 */ /* 0x01ae640008000800 */
[----:B-1----:R-:W-:-:S05]  /*0fc0*/  LOP3.LUT R2, R2, 0x38, RZ, 0xb8, !PT ;  /* 0x0000003802027812 */ /* 0x002fca00078eb8ff */
[----:B------:R1:W-:Y:S01]  /*0fd0*/  STS [UR20+0x34], R2 ;  /* 0x00003402ff007988 */ /* 0x0003e20008000814 */
[----:B------:R-:W-:Y:S05]  /*0fe0*/  @P2 BRA `(.L_x_42) ;  /* 0x0000000000202947 */ /* 0x000fea0003800000 */
[----:B-1----:R-:W1:Y:S01]  /*0ff0*/  LDS R2, [UR20+0x8] ;  /* 0x00000814ff027984 */ /* 0x002e620008000800 */
[----:B------:R-:W-:-:S05]  /*1000*/  IMAD.MOV.U32 R3, RZ, RZ, 0x780 ;  /* 0x00000780ff037424 */ /* 0x000fca00078e00ff */
[----:B-1----:R-:W-:-:S05]  /*1010*/  LOP3.LUT R2, R2, 0x300, R3, 0xd8, !PT ;  /* 0x0000030002027812 */ /* 0x002fca00078ed803 */
[----:B------:R1:W-:Y:S02]  /*1020*/  STS [UR20+0x8], R2 ;  /* 0x00000802ff007988 */ /* 0x0003e40008000814 */
.L_x_41:
[----:B------:R-:W-:Y:S05]  /*1030*/  @P2 BRA `(.L_x_43) ;  /* 0x0000000000282947 */ /* 0x000fea0003800000 */
[----:B-1-34-:R-:W1:Y:S02]  /*1040*/  LDS R2, [UR20+0x8] ;  /* 0x00000814ff027984 */ /* 0x01ae640008000800 */
[----:B-1----:R-:W-:-:S05]  /*1050*/  LOP3.LUT R2, R2, 0x1800, RZ, 0xb8, !PT ;  /* 0x0000180002027812 */ /* 0x002fca00078eb8ff */
[----:B------:R3:W-:Y:S02]  /*1060*/  STS [UR20+0x8], R2 ;  /* 0x00000802ff007988 */ /* 0x0007e40008000814 */
.L_x_42:
[----:B------:R-:W-:Y:S05]  /*1070*/  @P2 BREAK B4 ;  /* 0x0000000000042942 */ /* 0x000fea0003800000 */
[----:B------:R-:W-:Y:S05]  /*1080*/  @P2 BRA `(.L_x_44) ;  /* 0x0000000000242947 */ /* 0x000fea0003800000 */
[----:B-1-3--:R-:W1:Y:S01]  /*1090*/  LDS R2, [UR20+0x8] ;  /* 0x00000814ff027984 */ /* 0x00ae620008000800 */
[----:B------:R-:W-:-:S05]  /*10a0*/  IMAD.MOV.U32 R3, RZ, RZ, 0x6000 ;  /* 0x00006000ff037424 */ /* 0x000fca00078e00ff */
[----:B-1----:R-:W-:-:S04]  /*10b0*/  LOP3.LUT R2, R2, 0x6000, R3, 0xd8, !PT ;  /* 0x0000600002027812 */ /* 0x002fc800078ed803 */
[----:B------:R-:W-:-:S05]  /*10c0*/  LOP3.LUT R2, R2, 0x400000, RZ, 0xb8, !PT ;  /* 0x0040000002027812 */ /* 0x000fca00078eb8ff */
[----:B------:R1:W-:Y:S02]  /*10d0*/  STS [UR20+0x8], R2 ;  /* 0x00000802ff007988 */ /* 0x0003e40008000814 */
.L_x_43:
[----:B------:R-:W-:Y:S05]  /*10e0*/  BSYNC B4 ;  /* 0x0000000000047941 */ /* 0x000fea0003800000 */
.L_x_40:
[----:B-1-34-:R-:W1:Y:S02]  /*10f0*/  @!P2 LDS R2, [UR20+0x8] ;  /* 0x00000814ff02a984 */ /* 0x01ae640008000800 */
[----:B-1----:R-:W-:-:S05]  /*1100*/  @!P2 LOP3.LUT R2, R2, 0x8000, RZ, 0xb8, !PT ;  /* 0x000080000202a812 */ /* 0x002fca00078eb8ff */
[----:B------:R4:W-:Y:S02]  /*1110*/  @!P2 STS [UR20+0x8], R2 ;  /* 0x00000802ff00a988 */ /* 0x0009e40008000814 */
.L_x_44:
[----:B------:R-:W-:Y:S05]  /*1120*/  BSYNC B3 ;  /* 0x0000000000037941 */ /* 0x000fea0003800000 */
.L_x_39:
[----:B------:R-:W-:Y:S05]  /*1130*/  WARPSYNC.ALL ;  /* 0x0000000000007948 */ /* 0x000fea0003800000 */
[----:B------:R-:W-:Y:S01]  /*1140*/  UIADD3 UR4, UR4, 0x100, URZ ;  /* 0x0000010004047890 */ /* 0x000fe2000fffe03f */
[----:B------:R-:W-:Y:S01]  /*1150*/  ISETP.GE.AND P1, PT, R15, 0x1, PT ;  /* 0x000000010f00780c */ /* 0x000fe20003f26270 */
[----:B------:R-:W-:Y:S01]  /*1160*/  IMAD.MOV.U32 R88, RZ, RZ, RZ ;  /* 0x000000ffff587224 */ /* 0x000fe200078e00ff */
[----:B------:R-:W-:Y:S01]  /*1170*/  SHF.R.U32.HI R7, RZ, 0x5, R0 ;  /* 0x00000005ff077819 */ /* 0x000fe20000011600 */
[----:B------:R-:W-:-:S04]  /*1180*/  UIADD3 UR26, UP0, UR4, UR26, URZ ;  /* 0x0000001a041a7290 */ /* 0x000fc8000ff1e03f */
[----:B------:R-:W-:Y:S01]  /*1190*/  ULEA.HI.X.SX32 UR27, UR4, UR27, 0x1, UP0 ;  /* 0x0000001b041b7291 */ /* 0x000fe200080f0e3f */
[----:B------:R-:W-:Y:S11]  /*11a0*/  @P0 BRA `(.L_x_45) ;  /* 0x0000000000280947 */ /* 0x000ff60003800000 */
[----:B-1-34-:R-:W1:Y:S01]  /*11b0*/  S2R R2, SR_LANEID ;  /* 0x0000000000027919 */ /* 0x01ae620000000000 */
[----:B------:R-:W-:Y:S05]  /*11c0*/  WARPSYNC.ALL ;  /* 0x0000000000007948 */ /* 0x000fea0003800000 */
[----:B-1----:R-:W-:-:S05]  /*11d0*/  IMAD.SHL.U32 R4, R2, 0x4, RZ ;  /* 0x0000000402047824 */ /* 0x002fca00078e00ff */
[----:B------:R-:W1:Y:S01]  /*11e0*/  LDS R5, [R4+UR20] ;  /* 0x0000001404057984 */ /* 0x000e620008000800 */
[----:B------:R-:W-:-:S05]  /*11f0*/  IADD3 R2, P3, R4, UR26, RZ ;  /* 0x0000001a04027c10 */ /* 0x000fca000ff7e0ff */
[----:B------:R-:W-:-:S05]  /*1200*/  IMAD.X R3, RZ, RZ, UR27, P3 ;  /* 0x0000001bff037e24 */ /* 0x000fca00098e06ff */
[----:B-1----:R1:W3:Y:S01]  /*1210*/  ATOMG.E.EXCH.STRONG.GPU PT, RZ, [R2], R5 ;  /* 0x0000000502ff73a8 */ /* 0x0022e200041ee100 */
[----:B------:R-:W-:-:S04]  /*1220*/  DEPBAR {5,4,3,2,1,0} ;  /* 0x0000003f0000791a */ /* 0x000fc80000000000 */
[----:B------:R1:W-:Y:S01]  /*1230*/  UTMACCTL.IV [UR26] ;  /* 0x000000001a0079b9 */ /* 0x0003e20008000000 */
[----:B------:R-:W-:Y:S01]  /*1240*/  NOP ;  /* 0x0000000000007918 */ /* 0x000fe20000000000 */
.L_x_45:
[----:B------:R-:W-:Y:S05]  /*1250*/  @P0 BRA `(.L_x_46) ;  /* 0x00000000000c0947 */ /* 0x000fea0003800000 */
[----:B------:R0:W-:Y:S01]  /*1260*/  UTMACMDFLUSH ;  /* 0x00000000000079b7 */ /* 0x0001e20000000000 */
[----:B------:R-:W-:Y:S05]  /*1270*/  @P0 BRA `(.L_x_46) ;  /* 0x0000000000040947 */ /* 0x000fea0003800000 */
[----:B------:R-:W-:-:S04]  /*1280*/  DEPBAR.LE SB0, 0x0 ;  /* 0x000080000000791a */ /* 0x000fc80000000000 */
.L_x_46:
[----:B------:R-:W-:Y:S05]  /*1290*/  WARPSYNC.ALL ;  /* 0x0000000000007948 */ /* 0x000fea0003800000 */
[----:B---3--:R-:W-:Y:S01]  /*12a0*/  BAR.SYNC.DEFER_BLOCKING 0x0 ;  /* 0x0000000000007b1d */ /* 0x008fe20000010000 */
[----:B------:R-:W-:Y:S01]  /*12b0*/  R2UR UR21, R7 ;  /* 0x00000000071572ca */ /* 0x000fe200000e0000 */
[----:B------:R-:W-:Y:S01]  /*12c0*/  USHF.L.U32 UR28, UR29, 0x7, URZ ;  /* 0x000000071d1c7899 */ /* 0x000fe2000800063f */
[----:B------:R-:W-:Y:S01]  /*12d0*/  IMAD.MOV.U32 R89, RZ, RZ, RZ ;  /* 0x000000ffff597224 */ /* 0x000fe200078e00ff */
[----:B------:R-:W-:Y:S02]  /*12e0*/  CS2R R90, SRZ ;  /* 0x00000000005a7805 */ /* 0x000fe4000001ff00 */
[----:B------:R-:W-:Y:S01]  /*12f0*/  CS2R R92, SRZ ;  /* 0x00000000005c7805 */ /* 0x000fe2000001ff00 */
[----:B------:R-:W-:Y:S01]  /*1300*/  VOTEU.ALL UP0, P2 ;  /* 0x00000000003f7886 */ /* 0x000fe20001000000 */
[----:B------:R-:W-:Y:S01]  /*1310*/  UMOV UR4, 0x1 ;  /* 0x0000000100047882 */ /* 0x000fe20000000000 */
[----:B------:R-:W-:Y:S01]  /*1320*/  VOTEU.ALL UP1, P2 ;  /* 0x00000000003f7886 */ /* 0x000fe20001020000 */
[----:B------:R-:W-:Y:S01]  /*1330*/  VOTEU.ALL UP2, P2 ;  /* 0x00000000003f7886 */ /* 0x000fe20001040000 */
[----:B------:R-:W-:Y:S01]  /*1340*/  VOTEU.ALL UP3, P2 ;  /* 0x00000000003f7886 */ /* 0x000fe20001060000 */
[----:B------:R-:W-:-:S04]  /*1350*/  @!UP0 UIADD3 UR6, -UR4, 0x100000, URZ ;  /* 0x0010000004068890 */ /* 0x000fc8000fffe13f */
[----:B------:R-:W-:Y:S02]  /*1360*/  @!UP0 USHF.L.U32 UR7, UR6, 0xb, URZ ;  /* 0x0000000b06078899 */ /* 0x000fe4000800063f */
[----:B------:R-:W-:Y:S01]  /*1370*/  @!UP0 USHF.L.U32 UR6, UR6, 0x1, URZ ;  /* 0x0000000106068899 */ /* 0x000fe2000800063f */
[----:B------:R-:W-:Y:S01]  /*1380*/  CS2R R94, SRZ ;  /* 0x00000000005e7805 */ /* 0x000fe2000001ff00 */
        /* <DEDUP_REMOVED lines=12> */
[----:B------:R-:W-:Y:S01]  /*1450*/  VOTEU.ALL UP0, P2 ;  /* 0x00000000003f7886 */ /* 0x000fe20001000000 */
[----:B------:R-:W-:Y:S02]  /*1460*/  CS2R R102, SRZ ;  /* 0x0000000000667805 */ /* 0x000fe4000001ff00 */
[----:B------:R-:W-:Y:S02]  /*1470*/  CS2R R104, SRZ ;  /* 0x0000000000687805 */ /* 0x000fe4000001ff00 */
[----:B------:R-:W-:Y:S02]  /*1480*/  CS2R R106, SRZ ;  /* 0x00000000006a7805 */ /* 0x000fe4000001ff00 */
[----:B------:R-:W-:Y:S01]  /*1490*/  CS2R R108, SRZ ;  /* 0x00000000006c7805 */ /* 0x000fe2000001ff00 */
[----:B------:R-:W3:Y:S02]  /*14a0*/  FENCE.VIEW.ASYNC.S ;  /* 0x00000000000073c6 */ /* 0x000ee40000000000 */
[----:B---3--:R-:W3:Y:S02]  /*14b0*/  @!UP0 SYNCS.EXCH.64 URZ, [UR20+0x18000], UR6 ;  /* 0x01800006143f85b2 */ /* 0x008ee40008000100 */
[----:B---3--:R-:W-:Y:S01]  /*14c0*/  BAR.SYNC.DEFER_BLOCKING 0x0 ;  /* 0x0000000000007b1d */ /* 0x008fe20000010000 */
[----:B------:R-:W-:-:S02]  /*14d0*/  CS2R R110, SRZ ;  /* 0x00000000006e7805 */ /* 0x000fc4000001ff00 */
[----:B------:R-:W-:Y:S02]  /*14e0*/  CS2R R112, SRZ ;  /* 0x0000000000707805 */ /* 0x000fe4000001ff00 */
[----:B------:R-:W-:Y:S02]  /*14f0*/  CS2R R114, SRZ ;  /* 0x0000000000727805 */ /* 0x000fe4000001ff00 */
[----:B------:R-:W-:Y:S02]  /*1500*/  CS2R R116, SRZ ;  /* 0x0000000000747805 */ /* 0x000fe4000001ff00 */
[----:B------:R-:W-:Y:S02]  /*1510*/  CS2R R118, SRZ ;  /* 0x0000000000767805 */ /* 0x000fe4000001ff00 */
[----:B------:R-:W-:Y:S02]  /*1520*/  CS2R R120, SRZ ;  /* 0x0000000000787805 */ /* 0x000fe4000001ff00 */
        /* <DEDUP_REMOVED lines=16> */
[----:B------:R-:W-:Y:S01]  /*1630*/  CS2R R26, SRZ ;  /* 0x00000000001a7805 */ /* 0x000fe2000001ff00 */
[----:B------:R-:W3:Y:S02]  /*1640*/  @!UP1 SYNCS.EXCH.64 URZ, [UR20+0x18008], UR8 ;  /* 0x01800808143f95b2 */ /* 0x000ee40008000100 */
        /* <DEDUP_REMOVED lines=24> */
[----:B------:R3:W4:Y:S02]  /*17d0*/  @!UP2 SYNCS.EXCH.64 URZ, [UR20+0x18010], UR10 ;  /* 0x0180100a143fa5b2 */ /* 0x0007240008000100 */
[----:B----4-:R-:W-:Y:S01]  /*17e0*/  BAR.SYNC.DEFER_BLOCKING 0x0 ;  /* 0x0000000000007b1d */ /* 0x010fe20000010000 */
[----:B------:R-:W-:-:S02]  /*17f0*/  CS2R R74, SRZ ;  /* 0x00000000004a7805 */ /* 0x000fc4000001ff00 */
[----:B------:R-:W-:Y:S02]  /*1800*/  CS2R R76, SRZ ;  /* 0x00000000004c7805 */ /* 0x000fe4000001ff00 */
[----:B------:R-:W-:Y:S02]  /*1810*/  CS2R R78, SRZ ;  /* 0x00000000004e7805 */ /* 0x000fe4000001ff00 */
[----:B------:R-:W-:Y:S02]  /*1820*/  CS2R R80, SRZ ;  /* 0x0000000000507805 */ /* 0x000fe4000001ff00 */
[----:B------:R-:W-:Y:S02]  /*1830*/  CS2R R82, SRZ ;  /* 0x0000000000527805 */ /* 0x000fe4000001ff00 */
[----:B------:R-:W-:Y:S02]  /*1840*/  CS2R R84, SRZ ;  /* 0x0000000000547805 */ /* 0x000fe4000001ff00 */
[----:B------:R-:W-:Y:S01]  /*1850*/  CS2R R86, SRZ ;  /* 0x0000000000567805 */ /* 0x000fe2000001ff00 */
[----:B---3--:R-:W-:Y:S01]  /*1860*/  USHF.L.U32 UR11, UR30, 0x8, URZ ;  /* 0x000000081e0b7899 */ /* 0x008fe2000800063f */
[----:B------:R3:W4:Y:S01]  /*1870*/  @!UP3 SYNCS.EXCH.64 URZ, [UR20+0x18018], UR4 ;  /* 0x01801804143fb5b2 */ /* 0x0007220008000100 */
[----:B------:R-:W-:Y:S10]  /*1880*/  @!P1 BRA `(.L_x_47) ;  /* 0x0000000800209947 */ /* 0x000ff40003800000 */
        /* <DEDUP_REMOVED lines=64> */
[----:B---3--:R-:W-:Y:S01]  /*1c90*/  UMOV UR4, URZ ;  /* 0x0000003f00047c82 */ /* 0x008fe20008000000 */
[----:B------:R-:W-:-:S05]  /*1ca0*/  UMOV UR10, URZ ;  /* 0x0000003f000a7c82 */ /* 0x000fca0008000000 */
.L_x_49:
[----:B----4-:R-:W-:Y:S01]  /*1cb0*/  BAR.SYNC.DEFER_BLOCKING 0x0 ;  /* 0x0000000000007b1d */ /* 0x010fe20000010000 */
[----:B------:R-:W-:Y:S01]  /*1cc0*/  ULEA UR32, UR4, UR20, 0x3 ;  /* 0x0000001404207291 */ /* 0x000fe2000f8e183f */
[----:B-1----:R-:W-:Y:S01]  /*1cd0*/  @!P2 IMAD.MOV.U32 R2, RZ, RZ, 0x6000 ;  /* 0x00006000ff02a424 */ /* 0x002fe200078e00ff */
[----:B------:R-:W-:Y:S01]  /*1ce0*/  ELECT P0, URZ, PT ;  /* 0x00000000003f782f */ /* 0x000fe20003800000 */
[----:B------:R-:W-:-:S03]  /*1cf0*/  ULEA UR8, UR4, UR20, 0xe ;  /* 0x0000001404087291 */ /* 0x000fc6000f8e703f */
[----:B------:R-:W-:Y:S02]  /*1d00*/  ISETP.LT.U32.AND P0, PT, R6, 0x20, P0 ;  /* 0x000000200600780c */ /* 0x000fe40000701070 */
[----:B------:R-:W-:Y:S01]  /*1d10*/  ELECT P1, URZ, PT ;  /* 0x00000000003f782f */ /* 0x000fe20003820000 */
[----:B------:R-:W-:-:S03]  /*1d20*/  ULEA UR5, UR4, UR20, 0xd ;  /* 0x0000001404057291 */ /* 0x000fc6000f8e683f */
[----:B------:R-:W-:Y:S01]  /*1d30*/  ISETP.LT.U32.AND P1, PT, R6, 0x40, P1 ;  /* 0x000000400600780c */ /* 0x000fe20000f21070 */
[----:B------:R-:W-:Y:S02]  /*1d40*/  ULOP3.LUT UR16, UR21, 0x1, URZ, 0xc0, !UPT ;  /* 0x0000000115107892 */ /* 0x000fe4000f8ec03f */
[----:B------:R-:W-:Y:S02]  /*1d50*/  UIADD3 UR12, UR5, 0x10000, URZ ;  /* 0x00010000050c7890 */ /* 0x000fe4000fffe03f */
[----:B------:R-:W-:Y:S02]  /*1d60*/  ULEA UR18, UR16, UR28, 0x6 ;  /* 0x0000001c10127291 */ /* 0x000fe4000f8e303f */
[----:B------:R-:W-:Y:S01]  /*1d70*/  ULEA UR16, UR16, UR12, 0xc ;  /* 0x0000000c10107291 */ /* 0x000fe2000f8e603f */
[----:B------:R-:W-:Y:S01]  /*1d80*/  VOTEU.ANY UP0, P0 ;  /* 0x00000000003f7886 */ /* 0x000fe20000000100 */
[----:B------:R-:W-:Y:S01]  /*1d90*/  VOTEU.ANY UP2, P0 ;  /* 0x00000000003f7886 */ /* 0x000fe20000040100 */
[----:B------:R-:W-:Y:S01]  /*1da0*/  UMOV UR19, UR10 ;  /* 0x0000000a00137c82 */ /* 0x000fe20008000000 */
[----:B------:R1:W-:Y:S01]  /*1db0*/  @!P2 SYNCS.ARRIVE.TRANS64 RZ, [UR32+0x18000], R2 ;  /* 0x01800002ffffa9a7 */ /* 0x0003e20008000020 */
[----:B------:R3:W-:Y:S06]  /*1dc0*/  MEMBAR.ALL.CTA ;  /* 0x0000000000007992 */ /* 0x0007ec0000008000 */
[----:B---3--:R-:W3:Y:S01]  /*1dd0*/  FENCE.VIEW.ASYNC.S ;  /* 0x00000000000073c6 */ /* 0x008ee20000000000 */
[----:B------:R-:W-:Y:S01]  /*1de0*/  @UP0 UIADD3 UR9, UR32, 0x18000, URZ ;  /* 0x0001800020090890 */ /* 0x000fe2000fffe03f */
[----:B------:R-:W-:Y:S01]  /*1df0*/  @UP0 UMOV UR6, UR22 ;  /* 0x0000001600060c82 */ /* 0x000fe20008000000 */
[----:B------:R-:W-:Y:S01]  /*1e00*/  @UP0 UMOV UR7, UR23 ;  /* 0x0000001700070c82 */ /* 0x000fe20008000000 */
[----:B---3--:R-:W-:Y:S01]  /*1e10*/  VOTEU.ANY UP1, P1 ;  /* 0x00000000003f7886 */ /* 0x008fe20000820100 */
[----:B------:R-:W-:Y:S01]  /*1e20*/  VOTEU.ANY UP3, P1 ;  /* 0x00000000003f7886 */ /* 0x000fe20000860100 */
[----:B-1----:R-:W-:Y:S01]  /*1e30*/  SHF.L.U32 R2, R13, 0x1f, RZ ;  /* 0x0000001f0d027819 */ /* 0x002fe200000006ff */
[----:B------:R-:W-:-:S02]  /*1e40*/  USHF.L.U32 UR5, UR21, 0x6, URZ ;  /* 0x0000000615057899 */ /* 0x000fc4000800063f */
[----:B------:R-:W-:Y:S01]  /*1e50*/  @UP1 UIADD3 UR17, UR32, 0x18000, URZ ;  /* 0x0001800020111890 */ /* 0x000fe2000fffe03f */
[----:B------:R-:W-:Y:S01]  /*1e60*/  @UP1 UMOV UR14, UR24 ;  /* 0x00000018000e1c82 */ /* 0x000fe20008000000 */
[----:B------:R-:W-:Y:S01]  /*1e70*/  @UP1 UMOV UR15, UR25 ;  /* 0x00000019000f1c82 */ /* 0x000fe20008000000 */
[----:B------:R-:W-:Y:S02]  /*1e80*/  ULOP3.LUT UR5, UR5, 0x100, URZ, 0xc0, !UPT ;  /* 0x0000010005057892 */ /* 0x000fe4000f8ec03f */
[----:B------:R-:W-:Y:S02]  /*1e90*/  USHF.R.U32.HI UR31, URZ, 0x4, UR12 ;  /* 0x000000043f1f7899 */ /* 0x000fe4000801160c */
[----:B------:R-:W-:Y:S02]  /*1ea0*/  ULEA.HI UR5, UR8, UR5, URZ, 0x1c ;  /* 0x0000000508057291 */ /* 0x000fe4000f8fe03f */
[----:B------:R-:W-:Y:S02]  /*1eb0*/  USGXT.U32 UR31, UR31, 0xe ;  /* 0x0000000e1f1f789a */ /* 0x000fe40008000000 */
[----:B------:R-:W-:Y:S01]  /*1ec0*/  ULOP3.LUT UR12, UR5, 0x3fff, URZ, 0xc0, !UPT ;  /* 0x00003fff050c7892 */ /* 0x000fe2000f8ec03f */
[----:B------:R-:W-:Y:S01]  /*1ed0*/  BAR.SYNC.DEFER_BLOCKING 0x0 ;  /* 0x0000000000007b1d */ /* 0x000fe20000010000 */
[----:B------:R-:W-:-:S05]  /*1ee0*/  ULOP3.LUT UR5, UR31, 0x1000000, URZ, 0xfc, !UPT ;  /* 0x010000001f057892 */ /* 0x000fca000f8efc3f */
[----:B------:R-:W-:Y:S01]  /*1ef0*/  UMOV UR13, 0x80000020 ;  /* 0x80000020000d7882 */ /* 0x000fe20000000000 */
[----:B------:R-:W-:Y:S01]  /*1f00*/  @UP2 UTMALDG.2D [UR8], [UR6] ;  /* 0x00000008060025b4 */ /* 0x000fe20008008000 */
[----:B------:R-:W-:Y:S06]  /*1f10*/  BAR.SYNC.DEFER_BLOCKING 0x0 ;  /* 0x0000000000007b1d */ /* 0x000fec0000010000 */
[----:B------:R1:W-:Y:S02]  /*1f20*/  @UP3 UTMALDG.2D [UR16], [UR14] ;  /* 0x000000100e0035b4 */ /* 0x0003e40008008000 */
[----:B------:R-:W-:Y:S06]  /*1f30*/  BAR.SYNC.DEFER_BLOCKING 0x0 ;  /* 0x0000000000007b1d */ /* 0x000fec0000010000 */
[----:B-1----:R-:W-:Y:S01]  /*1f40*/  UMOV UR14, UR5 ;  /* 0x00000005000e7c82 */ /* 0x002fe20008000000 */
[----:B------:R-:W-:Y:S01]  /*1f50*/  UMOV UR15, 0x40000040 ;  /* 0x40000040000f7882 */ /* 0x000fe20000000000 */
[----:B------:R-:W1:Y:S02]  /*1f60*/  SYNCS.PHASECHK.TRANS64.TRYWAIT P0, [UR32+0x18000], R2 ;  /* 0x01800002ff0075a7 */ /* 0x000e640008000160 */
[----:B-1----:R-:W-:Y:S05]  /*1f70*/  @!P0 BRA `(.L_x_48) ;  /* 0x0000000800488947 */ /* 0x002fea0003800000 */
.L_x_50:
[----:B------:R-:W-:Y:S02]  /*1f80*/  WARPGROUP.DEPBAR.LE gsb0, 0x0 ;  /* 0x00008000000079c5 */ /* 0x000fe40000010000 */
[----:B------:R-:W-:Y:S01]  /*1f90*/  WARPGROUP.ARRIVE ;  /* 0x00000000000079c5 */ /* 0x000fe20000000000 */
[----:B------:R-:W-:Y:S01]  /*1fa0*/  UIADD3 UR16, UP0, UR12, 0x2, URZ ;  /* 0x000000020c107890 */ /* 0x000fe2000ff1e03f */
[----:B------:R-:W1:Y:S01]  /*1fb0*/  LDC R2, c[0x0][0x230] ;  /* 0x00008c00ff027b82 */ /* 0x000e620000000800 */
[----:B------:R-:W-:Y:S01]  /*1fc0*/  UMOV UR5, URZ ;  /* 0x0000003f00057c82 */ /* 0x000fe20008000000 */
[----:B------:R-:W-:Y:S01]  /*1fd0*/  UMOV UR18, 0x1000080 ;  /* 0x0100008000127882 */ /* 0x000fe20000000000 */
[----:B------:R-:W-:Y:S01]  /*1fe0*/  UIADD3.X UR17, UR5, -0x7fffffe0, URZ, UP0, !UPT ;  /* 0x8000002005117890 */ /* 0x000fe200087fe43f */
[----:B------:R-:W-:Y:S01]  /*1ff0*/  HGMMA.64x128x16.F32 R88, gdesc[UR12].tnspB, R88 ;  /* 0x41e000000c5879f0 */ /* 0x000fe20008700858 */
[----:B------:R-:W-:Y:S01]  /*2000*/  UMOV UR19, 0x40000040 ;  /* 0x4000004000137882 */ /* 0x000fe20000000000 */
[----:B------:R-:W-:Y:S01]  /*2010*/  UMOV UR6, UR31 ;  /* 0x0000001f00067c82 */ /* 0x000fe20008000000 */
[----:B------:R-:W-:Y:S01]  /*2020*/  UMOV UR7, URZ ;  /* 0x0000003f00077c82 */ /* 0x000fe20008000000 */
[----:B------:R-:W-:-:S02]  /*2030*/  UIADD3.64 UR12, UR16, 0x1fe, URZ ;  /* 0x000001fe100c7897 */ /* 0x000fc4000fffe03f */
[----:B------:R-:W-:Y:S02]  /*2040*/  UIADD3.64 UR18, UR6, UR18, URZ ;  /* 0x0000001206127297 */ /* 0x000fe4000fffe03f */
[----:B------:R-:W-:Y:S02]  /*2050*/  UIADD3 UR10, UR10, 0x20, URZ ;  /* 0x000000200a0a7890 */ /* 0x000fe4000fffe03f */
[----:B------:R-:W-:-:S04]  /*2060*/  UIADD3 UR4, UR4, 0x1, URZ ;  /* 0x0000000104047890 */ /* 0x000fc8000fffe03f */
[----:B------:R-:W-:-:S04]  /*2070*/  UISETP.NE.U32.AND UP0, UPT, UR4, 0x4, UPT ;  /* 0x000000040400788c */ /* 0x000fc8000bf05070 */
[----:B------:R-:W-:Y:S01]  /*2080*/  USEL UR5, URZ, 0x1, UP0 ;  /* 0x000000013f057887 */ /* 0x000fe20008000000 */
[----:B-1----:R-:W-:Y:S01]  /*2090*/  ISETP.LE.AND P0, PT, R2, UR10, PT ;  /* 0x0000000a02007c0c */ /* 0x002fe2000bf03270 */
[----:B------:R-:W-:-:S04]  /*20a0*/  USEL UR4, UR4, URZ, UP0 ;  /* 0x0000003f04047287 */ /* 0x000fc80008000000 */
[----:B------:R-:W-:Y:S01]  /*20b0*/  LOP3.LUT R13, R13, UR5, RZ, 0x3c, !PT ;  /* 0x000000050d0d7c12 */ /* 0x000fe2000f8e3cff */
[----:B------:R-:W-:Y:S01]  /*20c0*/  HGMMA.64x128x16.F32 R88, gdesc[UR16].tnspB, R88 ;  /* 0x41e00000105879f0 */ /* 0x000fe20008700858 */
[----:B------:R-:W-:-:S11]  /*20d0*/  UIADD3.64 UR16, UR16, 0x200, URZ ;  /* 0x0000020010107897 */ /* 0x000fd6000fffe03f */
[----:B------:R-:W-:-:S12]  /*20e0*/  HGMMA.64x128x16.F32 R24, gdesc[UR12].tnspB, R24 ;  /* 0x41e000000c1879f0 */ /* 0x000fd80008700818 */
[----:B------:R-:W-:Y:S01]  /*20f0*/  HGMMA.64x128x16.F32 R24, gdesc[UR16].tnspB, R24, gsb0 ;  /* 0x41e00000101879f0 */ /* 0x000fe20008000818 */
[----:B------:R-:W-:Y:S05]  /*2100*/  @!P0 BRA `(.L_x_49) ;  /* 0xfffffff800e88947 */ /* 0x000fea000383ffff */
.L_x_47:
[----:B------:R-:W-:Y:S02]  /*2110*/  WARPGROUP.DEPBAR.LE gsb0, 0x0 ;  /* 0x00008000000079c5 */ /* 0x000fe40000010000 */
[----:B----4-:R-:W-:Y:S01]  /*2120*/  BAR.SYNC.DEFER_BLOCKING 0x0 ;  /* 0x0000000000007b1d */ /* 0x010fe20000010000 */
[C---:B-1----:R-:W-:Y:S01]  /*2130*/  IMAD.SHL.U32 R2, R0.reuse, 0x80, RZ ;  /* 0x0000008000027824 */ /* 0x042fe200078e00ff */
[----:B------:R-:W-:Y:S01]  /*2140*/  F2FP.F16.F32.PACK_AB R88, R89, R88 ;  /* 0x000000585958723e */ /* 0x000fe200000000ff */
[----:B------:R-:W-:Y:S01]  /*2150*/  IMAD.SHL.U32 R3, R0, 0x10, RZ ;  /* 0x0000001000037824 */ /* 0x000fe200078e00ff */
[----:B------:R-:W-:Y:S02]  /*2160*/  F2FP.F16.F32.PACK_AB R89, R91, R90 ;  /* 0x0000005a5b59723e */ /* 0x000fe400000000ff */
[----:B------:R-:W-:Y:S02]  /*2170*/  ELECT P0, URZ, PT ;  /* 0x00000000003f782f */ /* 0x000fe40003800000 */
[----:B------:R-:W-:Y:S01]  /*2180*/  LOP3.LUT R2, R2, 0x780, RZ, 0xc0, !PT ;  /* 0x0000078002027812 */ /* 0x000fe200078ec0ff */
[----:B------:R-:W-:Y:S01]  /*2190*/  ULOP3.LUT UR21, UR21, 0x1, URZ, 0xc0, !UPT ;  /* 0x0000000115157892 */ /* 0x000fe2000f8ec03f */
[----:B------:R-:W-:Y:S01]  /*21a0*/  F2FP.F16.F32.PACK_AB R120, R121, R120 ;  /* 0x000000787978723e */ /* 0x000fe200000000ff */
[----:B------:R-:W-:Y:S01]  /*21b0*/  UMOV UR10, UR11 ;  /* 0x0000000b000a7c82 */ /* 0x000fe20008000000 */
[----:B------:R-:W-:Y:S01]  /*21c0*/  LOP3.LUT R3, R2, 0x70, R3, 0xf8, !PT ;  /* 0x0000007002037812 */ /* 0x000fe200078ef803 */
[----:B------:R-:W-:Y:S01]  /*21d0*/  ULEA UR8, UR21, UR20, 0xf ;  /* 0x0000001415087291 */ /* 0x000fe2000f8e783f */
[----:B------:R-:W-:Y:S01]  /*21e0*/  F2FP.F16.F32.PACK_AB R90, R93, R92 ;  /* 0x0000005c5d5a723e */ /* 0x000fe200000000ff */
[----:B------:R-:W-:Y:S01]  /*21f0*/  ULEA UR9, UR21, UR28, 0x6 ;  /* 0x0000001c15097291 */ /* 0x000fe2000f8e303f */
[----:B------:R-:W-:Y:S01]  /*2200*/  LOP3.LUT R3, R3, 0x10, R0, 0x78, !PT ;  /* 0x0000001003037812 */ /* 0x000fe200078e7800 */
[----:B------:R-:W-:Y:S01]  /*2210*/  IMAD.SHL.U32 R0, R0, 0x40, RZ ;  /* 0x0000004000007824 */ /* 0x000fe200078e00ff */
[----:B------:R-:W-:-:S02]  /*2220*/  F2FP.F16.F32.PACK_AB R91, R95, R94 ;  /* 0x0000005e5f5b723e */ /* 0x000fc400000000ff */
[----:B------:R-:W-:Y:S02]  /*2230*/  F2FP.F16.F32.PACK_AB R121, R123, R122 ;  /* 0x0000007a7b79723e */ /* 0x000fe400000000ff */
[----:B------:R-:W-:Y:S02]  /*2240*/  LOP3.LUT R0, R3, 0x3800, R0, 0xf8, !PT ;  /* 0x0000380003007812 */ /* 0x000fe400078ef800 */
[----:B------:R-:W-:Y:S01]  /*2250*/  F2FP.F16.F32.PACK_AB R24, R25, R24 ;  /* 0x000000181918723e */ /* 0x000fe200000000ff */
[----:B------:R-:W1:Y:S02]  /*2260*/  @!P2 SYNCS.CCTL.IV [UR20+0x18000] ;  /* 0x01800000ff00a9b1 */ /* 0x000e640008000014 */
[----:B-1----:R-:W-:Y:S01]  /*2270*/  BAR.SYNC.DEFER_BLOCKING 0x0 ;  /* 0x0000000000007b1d */ /* 0x002fe20000010000 */
[C---:B------:R-:W-:Y:S01]  /*2280*/  LOP3.LUT R3, R0.reuse, 0x20, RZ, 0x3c, !PT ;  /* 0x0000002000037812 */ /* 0x040fe200078e3cff */
[----:B------:R-:W-:Y:S01]  /*2290*/  VIADD R2, R0, UR20 ;  /* 0x0000001400027c36 */ /* 0x000fe20008000000 */
[----:B------:R-:W-:-:S02]  /*22a0*/  F2FP.F16.F32.PACK_AB R122, R125, R124 ;  /* 0x0000007c7d7a723e */ /* 0x000fc400000000ff */
[----:B------:R-:W-:Y:S01]  /*22b0*/  F2FP.F16.F32.PACK_AB R123, R127, R126 ;  /* 0x0000007e7f7b723e */ /* 0x000fe200000000ff */
[----:B------:R-:W-:Y:S01]  /*22c0*/  VIADD R3, R3, UR20 ;  /* 0x0000001403037c36 */ /* 0x000fe20008000000 */
[----:B------:R-:W-:Y:S02]  /*22d0*/  F2FP.F16.F32.PACK_AB R25, R27, R26 ;  /* 0x0000001a1b19723e */ /* 0x000fe400000000ff */
[----:B------:R-:W-:Y:S02]  /*22e0*/  F2FP.F16.F32.PACK_AB R56, R57, R56 ;  /* 0x000000383938723e */ /* 0x000fe400000000ff */
[----:B------:R-:W-:Y:S02]  /*22f0*/  F2FP.F16.F32.PACK_AB R96, R97, R96 ;  /* 0x000000606160723e */ /* 0x000fe400000000ff */
[----:B------:R-:W-:Y:S02]  /*2300*/  F2FP.F16.F32.PACK_AB R26, R29, R28 ;  /* 0x0000001c1d1a723e */ /* 0x000fe400000000ff */
[----:B------:R-:W-:-:S02]  /*2310*/  F2FP.F16.F32.PACK_AB R27, R31, R30 ;  /* 0x0000001e1f1b723e */ /* 0x000fc400000000ff */
[----:B------:R-:W-:Y:S02]  /*2320*/  F2FP.F16.F32.PACK_AB R57, R59, R58 ;  /* 0x0000003a3b39723e */ /* 0x000fe400000000ff */
[----:B------:R-:W-:Y:S02]  /*2330*/  F2FP.F16.F32.PACK_AB R97, R99, R98 ;  /* 0x000000626361723e */ /* 0x000fe400000000ff */
[----:B------:R-:W-:Y:S02]  /*2340*/  F2FP.F16.F32.PACK_AB R128, R129, R128 ;  /* 0x000000808180723e */ /* 0x000fe400000000ff */
[----:B------:R-:W-:Y:S01]  /*2350*/  F2FP.F16.F32.PACK_AB R58, R61, R60 ;  /* 0x0000003c3d3a723e */ /* 0x000fe200000000ff */
[----:B------:R-:W1:Y:S02]  /*2360*/  @!P2 SYNCS.CCTL.IV [UR20+0x18008] ;  /* 0x01800800ff00a9b1 */ /* 0x000e640008000014 */
[----:B-1----:R-:W-:Y:S01]  /*2370*/  BAR.SYNC.DEFER_BLOCKING 0x0 ;  /* 0x0000000000007b1d */ /* 0x002fe20000010000 */
[----:B------:R-:W-:-:S02]  /*2380*/  F2FP.F16.F32.PACK_AB R59, R63, R62 ;  /* 0x0000003e3f3b723e */ /* 0x000fc400000000ff */
[----:B------:R-:W-:Y:S02]  /*2390*/  LOP3.LUT R4, R0, 0x40, RZ, 0x3c, !PT ;  /* 0x0000004000047812 */ /* 0x000fe400078e3cff */
[----:B------:R-:W-:Y:S02]  /*23a0*/  F2FP.F16.F32.PACK_AB R98, R101, R100 ;  /* 0x000000646562723e */ /* 0x000fe400000000ff */
[----:B------:R-:W-:Y:S01]  /*23b0*/  F2FP.F16.F32.PACK_AB R99, R103, R102 ;  /* 0x000000666763723e */ /* 0x000fe200000000ff */
[----:B------:R-:W-:Y:S01]  /*23c0*/  VIADD R4, R4, UR20 ;  /* 0x0000001404047c36 */ /* 0x000fe20008000000 */
[----:B------:R-:W-:Y:S02]  /*23d0*/  F2FP.F16.F32.PACK_AB R129, R131, R130 ;  /* 0x000000828381723e */ /* 0x000fe400000000ff */
[----:B------:R-:W-:Y:S02]  /*23e0*/  F2FP.F16.F32.PACK_AB R32, R33, R32 ;  /* 0x000000202120723e */ /* 0x000fe400000000ff */
[----:B------:R-:W-:-:S02]  /*23f0*/  F2FP.F16.F32.PACK_AB R130, R133, R132 ;  /* 0x000000848582723e */ /* 0x000fc400000000ff */
[----:B------:R-:W-:Y:S02]  /*2400*/  F2FP.F16.F32.PACK_AB R131, R135, R134 ;  /* 0x000000868783723e */ /* 0x000fe400000000ff */
[----:B------:R-:W-:Y:S02]  /*2410*/  F2FP.F16.F32.PACK_AB R33, R35, R34 ;  /* 0x000000222321723e */ /* 0x000fe400000000ff */
[----:B------:R-:W-:Y:S02]  /*2420*/  F2FP.F16.F32.PACK_AB R64, R65, R64 ;  /* 0x000000404140723e */ /* 0x000fe400000000ff */
[----:B------:R-:W-:Y:S02]  /*2430*/  F2FP.F16.F32.PACK_AB R104, R105, R104 ;  /* 0x000000686968723e */ /* 0x000fe400000000ff */
[----:B------:R-:W-:Y:S01]  /*2440*/  F2FP.F16.F32.PACK_AB R34, R37, R36 ;  /* 0x000000242522723e */ /* 0x000fe200000000ff */
[----:B------:R-:W1:Y:S02]  /*2450*/  @!P2 SYNCS.CCTL.IV [UR20+0x18010] ;  /* 0x01801000ff00a9b1 */ /* 0x000e640008000014 */
[----:B-1----:R-:W-:Y:S01]  /*2460*/  BAR.SYNC.DEFER_BLOCKING 0x0 ;  /* 0x0000000000007b1d */ /* 0x002fe20000010000 */
[----:B------:R-:W-:-:S02]  /*2470*/  F2FP.F16.F32.PACK_AB R35, R39, R38 ;  /* 0x000000262723723e */ /* 0x000fc400000000ff */
[----:B------:R-:W-:Y:S02]  /*2480*/  F2FP.F16.F32.PACK_AB R65, R67, R66 ;  /* 0x000000424341723e */ /* 0x000fe400000000ff */
[----:B------:R-:W-:Y:S02]  /*2490*/  F2FP.F16.F32.PACK_AB R105, R107, R106 ;  /* 0x0000006a6b69723e */ /* 0x000fe400000000ff */
[----:B------:R-:W-:Y:S02]  /*24a0*/  F2FP.F16.F32.PACK_AB R136, R137, R136 ;  /* 0x000000888988723e */ /* 0x000fe400000000ff */
[----:B------:R-:W-:Y:S02]  /*24b0*/  F2FP.F16.F32.PACK_AB R66, R69, R68 ;  /* 0x000000444542723e */ /* 0x000fe400000000ff */
[----:B------:R-:W-:Y:S02]  /*24c0*/  F2FP.F16.F32.PACK_AB R67, R71, R70 ;  /* 0x000000464743723e */ /* 0x000fe400000000ff */
[----:B------:R-:W-:-:S02]  /*24d0*/  LOP3.LUT R0, R0, 0x60, RZ, 0x3c, !PT ;  /* 0x0000006000007812 */ /* 0x000fc400078e3cff */
[----:B------:R-:W-:Y:S02]  /*24e0*/  F2FP.F16.F32.PACK_AB R106, R109, R108 ;  /* 0x0000006c6d6a723e */ /* 0x000fe400000000ff */
[----:B------:R-:W-:Y:S01]  /*24f0*/  F2FP.F16.F32.PACK_AB R107, R111, R110 ;  /* 0x0000006e6f6b723e */ /* 0x000fe200000000ff */
[----:B------:R-:W-:Y:S01]  /*2500*/  VIADD R0, R0, UR20 ;  /* 0x0000001400007c36 */ /* 0x000fe20008000000 */
[----:B------:R-:W-:Y:S02]  /*2510*/  F2FP.F16.F32.PACK_AB R137, R139, R138 ;  /* 0x0000008a8b89723e */ /* 0x000fe400000000ff */
[----:B------:R-:W-:Y:S02]  /*2520*/  F2FP.F16.F32.PACK_AB R40, R41, R40 ;  /* 0x000000282928723e */ /* 0x000fe400000000ff */
[----:B------:R-:W-:Y:S01]  /*2530*/  F2FP.F16.F32.PACK_AB R138, R141, R140 ;  /* 0x0000008c8d8a723e */ /* 0x000fe200000000ff */
[----:B------:R-:W1:Y:S02]  /*2540*/  @!P2 SYNCS.CCTL.IV [UR20+0x18018] ;  /* 0x01801800ff00a9b1 */ /* 0x000e640008000014 */
[----:B-1----:R-:W-:Y:S01]  /*2550*/  STSM.16.M88.4 [R2], R88 ;  /* 0x0000005802007844 */ /* 0x002fe20000000200 */
[----:B------:R-:W-:-:S02]  /*2560*/  F2FP.F16.F32.PACK_AB R139, R143, R142 ;  /* 0x0000008e8f8b723e */ /* 0x000fc400000000ff */
[----:B------:R-:W-:Y:S01]  /*2570*/  F2FP.F16.F32.PACK_AB R41, R43, R42 ;  /* 0x0000002a2b29723e */ /* 0x000fe200000000ff */
[----:B------:R-:W-:Y:S01]  /*2580*/  STSM.16.M88.4 [R2+0x8000], R120 ;  /* 0x0080007802007844 */ /* 0x000fe20000000200 */
[----:B------:R-:W-:Y:S02]  /*2590*/  F2FP.F16.F32.PACK_AB R72, R73, R72 ;  /* 0x000000484948723e */ /* 0x000fe400000000ff */
[----:B------:R-:W-:Y:S01]  /*25a0*/  F2FP.F16.F32.PACK_AB R112, R113, R112 ;  /* 0x000000707170723e */ /* 0x000fe200000000ff */
[----:B------:R-:W-:Y:S01]  /*25b0*/  STSM.16.M88.4 [R2+0x4000], R24 ;  /* 0x0040001802007844 */ /* 0x000fe20000000200 */
[----:B------:R-:W-:Y:S02]  /*25c0*/  F2FP.F16.F32.PACK_AB R42, R45, R44 ;  /* 0x0000002c2d2a723e */ /* 0x000fe400000000ff */
[----:B------:R-:W-:Y:S01]  /*25d0*/  F2FP.F16.F32.PACK_AB R43, R47, R46 ;  /* 0x0000002e2f2b723e */ /* 0x000fe200000000ff */
[----:B------:R-:W-:Y:S01]  /*25e0*/  STSM.16.M88.4 [R2+0xc000], R56 ;  /* 0x00c0003802007844 */ /* 0x000fe20000000200 */
[----:B------:R-:W-:-:S02]  /*25f0*/  F2FP.F16.F32.PACK_AB R73, R75, R74 ;  /* 0x0000004a4b49723e */ /* 0x000fc400000000ff */
[----:B------:R-:W-:Y:S01]  /*2600*/  F2FP.F16.F32.PACK_AB R113, R115, R114 ;  /* 0x000000727371723e */ /* 0x000fe200000000ff */
[----:B------:R-:W-:Y:S01]  /*2610*/  STSM.16.M88.4 [R3], R96 ;  /* 0x0000006003007844 */ /* 0x000fe20000000200 */
        /* <DEDUP_REMOVED lines=8> */
[----:B------:R-:W-:Y:S01]  /*26a0*/  STSM.16.M88.4 [R3+0xc000], R64 ;  /* 0x00c0004003007844 */ /* 0x000fe20000000200 */
[----:B------:R-:W-:Y:S02]  /*26b0*/  F2FP.F16.F32.PACK_AB R48, R49, R48 ;  /* 0x000000303130723e */ /* 0x000fe400000000ff */
[----:B------:R-:W-:Y:S01]  /*26c0*/  F2FP.F16.F32.PACK_AB R146, R149, R148 ;  /* 0x000000949592723e */ /* 0x000fe200000000ff */
[----:B------:R-:W-:Y:S01]  /*26d0*/  STSM.16.M88.4 [R4], R104 ;  /* 0x0000006804007844 */ /* 0x000fe20000000200 */
        /* <DEDUP_REMOVED lines=11> */
[----:B------:R-:W-:Y:S01]  /*2790*/  STSM.16.M88.4 [R0], R112 ;  /* 0x0000007000007844 */ /* 0x000fe20000000200 */
[----:B------:R-:W-:-:S03]  /*27a0*/  ISETP.LT.U32.AND P0, PT, R6, 0x40, P0 ;  /* 0x000000400600780c */ /* 0x000fc60000701070 */
[----:B------:R-:W-:Y:S04]  /*27b0*/  STSM.16.M88.4 [R0+0x8000], R144 ;  /* 0x0080009000007844 */ /* 0x000fe80000000200 */
[----:B------:R-:W-:Y:S04]  /*27c0*/  STSM.16.M88.4 [R0+0x4000], R48 ;  /* 0x0040003000007844 */ /* 0x000fe80000000200 */
[----:B------:R-:W-:Y:S02]  /*27d0*/  STSM.16.M88.4 [R0+0xc000], R80 ;  /* 0x00c0005000007844 */ /* 0x000fe40000000200 */
[----:B------:R-:W-:Y:S01]  /*27e0*/  VOTEU.ANY UP0, P0 ;  /* 0x00000000003f7886 */ /* 0x000fe20000000100 */
[----:B------:R-:W-:Y:S01]  /*27f0*/  VOTEU.ANY UP1, P0 ;  /* 0x00000000003f7886 */ /* 0x000fe20000020100 */
[----:B------:R1:W-:Y:S06]  /*2800*/  MEMBAR.ALL.CTA ;  /* 0x0000000000007992 */ /* 0x0003ec0000008000 */
[----:B-1----:R-:W1:Y:S01]  /*2810*/  FENCE.VIEW.ASYNC.S ;  /* 0x00000000000073c6 */ /* 0x002e620000000000 */
[----:B---3--:R-:W-:Y:S01]  /*2820*/  @UP0 UMOV UR4, UR26 ;  /* 0x0000001a00040c82 */ /* 0x008fe20008000000 */
[----:B------:R-:W-:Y:S01]  /*2830*/  @UP0 UMOV UR5, UR27 ;  /* 0x0000001b00050c82 */ /* 0x000fe20008000000 */
[----:B-1----:R-:W-:Y:S06]  /*2840*/  BAR.SYNC.DEFER_BLOCKING 0x0 ;  /* 0x0000000000007b1d */ /* 0x002fec0000010000 */
[----:B------:R1:W-:Y:S01]  /*2850*/  @UP1 UTMASTG.2D [UR8], [UR4] ;  /* 0x00000008040013b5 */ /* 0x0003e20008008000 */
[----:B------:R0:W-:Y:S01]  /*2860*/  UTMACMDFLUSH ;  /* 0x00000000000079b7 */ /* 0x0001e20000000000 */
[----:B------:R-:W-:-:S04]  /*2870*/  DEPBAR.LE SB0, 0x0 ;  /* 0x000080000000791a */ /* 0x000fc80000000000 */
[----:B------:R-:W-:Y:S06]  /*2880*/  BAR.SYNC.DEFER_BLOCKING 0x0 ;  /* 0x0000000000007b1d */ /* 0x000fec0000010000 */
[----:B-1----:R-:W-:Y:S05]  /*2890*/  EXIT ;  /* 0x000000000000794d */ /* 0x002fea0003800000 */
.L_x_48:
[----:B------:R-:W1:Y:S02]  /*28a0*/  SYNCS.PHASECHK.TRANS64.TRYWAIT P0, [UR32+0x18000], R2 ;  /* 0x01800002ff0075a7 */ /* 0x000e640008000160 */
[----:B-1----:R-:W-:Y:S05]  /*28b0*/  @!P0 BRA `(.L_x_48) ;  /* 0xfffffffc00f88947 */ /* 0x002fea000383ffff */
[----:B------:R-:W-:Y:S05]  /*28c0*/  BRA `(.L_x_50) ;  /* 0xfffffff400ac7947 */ /* 0x000fea000383ffff */
.L_x_51:
[----:B------:R-:W-:-:S00]  /*28d0*/  BRA `(.L_x_51) ;  /* 0xfffffffc00fc7947 */ /* 0x000fc0000383ffff */
[----:B------:R-:W-:-:S00]  /*28e0*/  NOP ;  /* 0x0000000000007918 */ /* 0x000fc00000000000 */
        /* <DEDUP_REMOVED lines=9> */
.L_x_52:


//--------------------- .nv.shared.gluon_wgmma    --------------------------
	.section	.nv.shared.gluon_wgmma,"aw",@nobits
	.sectionflags	@""
	.align	16
	.zero		1024


//--------------------- .nv.shared.reserved.0     --------------------------
	.section	.nv.shared.reserved.0,"aw",@nobits
	.weak		__nv_reservedSMEM_offset_0_alias
	.size		__nv_reservedSMEM_offset_0_alias, 0, 0
	.other		__nv_reservedSMEM_offset_0_alias,@"STO_CUDA_RESERVED_SHARED STV_DEFAULT"
__nv_reservedSMEM_offset_0_alias:
	.zero		0


//--------------------- .nv.constant0.gluon_wgmma --------------------------
	.section	.nv.constant0.gluon_wgmma,"a",@progbits
	.sectionflags	@""
	.align	4
.nv.constant0.gluon_wgmma:
	.zero		608


//--------------------- SYMBOLS --------------------------

	.type		.nv.reservedSmem.offset0,@object
	.size		.nv.reservedSmem.offset0,0x4
